	.target	sm_90a

	.elftype	@"ET_EXEC"


//--------------------- .note.nv.tkinfo           --------------------------
	.section	.note.nv.tkinfo,"",@"SHT_NOTE"
	.sectionflags	@"SHF_NOTE_NV_TKINFO"
	.tkinfo
        /*0018*/ 	.word	0x00000002
        /*0030*/ 	.string	""
        /*0030*/ 	.string	"ptxas"
        /*0030*/ 	.string	"Cuda compilation tools, release 13.0, V13.0.88"
        /*0030*/ 	.string	"Build cuda_13.0.r13.0/compiler.36424714_0"
        /*0030*/ 	.string	"-arch sm_90a -m 64 "



//--------------------- .note.nv.cuinfo           --------------------------
	.section	.note.nv.cuinfo,"",@"SHT_NOTE"
	.sectionflags	@"SHF_NOTE_NV_CUINFO"
        /*0018*/ 	.short	0x0002
        /*001a*/ 	.short	0x005a
        /*001c*/ 	.short	0x0082
	.zero		2


//--------------------- .nv.info                  --------------------------
	.section	.nv.info,"",@"SHT_CUDA_INFO"
	.align	4


	//----- nvinfo : EIATTR_REGCOUNT
	.align		4
        /*0000*/ 	.byte	0x04, 0x2f
        /*0002*/ 	.short	(.L_15 - .L_14)
	.align		4
.L_14:
        /*0004*/ 	.word	index@(_ZN7cutlass13device_kernelINS_4gemm6kernel13GemmUniversalIN4cute5tupleIJiiiiEEENS1_10collective13CollectiveMmaINS1_34MainloopSm90TmaGmmaWarpSpecializedILi5ENS5_IJNS4_1CILi1EEESB_SB_EEENS1_32KernelTmaWarpSpecializedPingpongEEENS5_IJNSA_ILi64EEESF_SF_EEENS_6half_tENS5_IJlSB_lEEESH_SI_NS4_8TiledMMAINS4_8MMA_AtomIJNS4_4SM904GMMA25MMA_64x64x16_F32F16F16_SSILNSM_5MajorE0ELSO_0ELNSM_7ScaleInE1ELSP_1EEEEEENS4_6LayoutISC_NS5_IJNSA_ILi0EEEST_ST_EEEEENS5_IJNS4_10UnderscoreESW_SW_EEEEENS4_13SM90_TMA_LOADENS4_14ComposedLayoutINS4_7SwizzleILi3ELi4ELi3EEENS4_18smem_ptr_flag_bitsILi16EEENSS_INS5_IJNSA_ILi8EEESF_EEENS5_IJSF_SB_EEEEEEEvNS4_8identityESZ_S19_vS1A_EENS_8epilogue10collective6detail29Sm90TmaWarpSpecializedAdapterINS1D_15DefaultEpilogueISH_SI_SI_NS1C_6thread17LinearCombinationISH_Li1EffLNS1H_9ScaleType4KindE0ELNS_15FloatRoundStyleE2ESH_EENS1_15EpilogueDefaultEEEEEvvEEEEvNT_6ParamsE)
        /*0008*/ 	.word	0x000000a8


	//----- nvinfo : EIATTR_FRAME_SIZE
	.align		4
.L_15:
        /*000c*/ 	.byte	0x04, 0x11
        /*000e*/ 	.short	(.L_17 - .L_16)
	.align		4
.L_16:
        /*0010*/ 	.word	index@(_ZN7cutlass13device_kernelINS_4gemm6kernel13GemmUniversalIN4cute5tupleIJiiiiEEENS1_10collective13CollectiveMmaINS1_34MainloopSm90TmaGmmaWarpSpecializedILi5ENS5_IJNS4_1CILi1EEESB_SB_EEENS1_32KernelTmaWarpSpecializedPingpongEEENS5_IJNSA_ILi64EEESF_SF_EEENS_6half_tENS5_IJlSB_lEEESH_SI_NS4_8TiledMMAINS4_8MMA_AtomIJNS4_4SM904GMMA25MMA_64x64x16_F32F16F16_SSILNSM_5MajorE0ELSO_0ELNSM_7ScaleInE1ELSP_1EEEEEENS4_6LayoutISC_NS5_IJNSA_ILi0EEEST_ST_EEEEENS5_IJNS4_10UnderscoreESW_SW_EEEEENS4_13SM90_TMA_LOADENS4_14ComposedLayoutINS4_7SwizzleILi3ELi4ELi3EEENS4_18smem_ptr_flag_bitsILi16EEENSS_INS5_IJNSA_ILi8EEESF_EEENS5_IJSF_SB_EEEEEEEvNS4_8identityESZ_S19_vS1A_EENS_8epilogue10collective6detail29Sm90TmaWarpSpecializedAdapterINS1D_15DefaultEpilogueISH_SI_SI_NS1C_6thread17LinearCombinationISH_Li1EffLNS1H_9ScaleType4KindE0ELNS_15FloatRoundStyleE2ESH_EENS1_15EpilogueDefaultEEEEEvvEEEEvNT_6ParamsE)
        /*0014*/ 	.word	0x00000008


	//----- nvinfo : EIATTR_MIN_STACK_SIZE
	.align		4
.L_17:
        /*0018*/ 	.byte	0x04, 0x12
        /*001a*/ 	.short	(.L_19 - .L_18)
	.align		4
.L_18:
        /*001c*/ 	.word	index@(_ZN7cutlass13device_kernelINS_4gemm6kernel13GemmUniversalIN4cute5tupleIJiiiiEEENS1_10collective13CollectiveMmaINS1_34MainloopSm90TmaGmmaWarpSpecializedILi5ENS5_IJNS4_1CILi1EEESB_SB_EEENS1_32KernelTmaWarpSpecializedPingpongEEENS5_IJNSA_ILi64EEESF_SF_EEENS_6half_tENS5_IJlSB_lEEESH_SI_NS4_8TiledMMAINS4_8MMA_AtomIJNS4_4SM904GMMA25MMA_64x64x16_F32F16F16_SSILNSM_5MajorE0ELSO_0ELNSM_7ScaleInE1ELSP_1EEEEEENS4_6LayoutISC_NS5_IJNSA_ILi0EEEST_ST_EEEEENS5_IJNS4_10UnderscoreESW_SW_EEEEENS4_13SM90_TMA_LOADENS4_14ComposedLayoutINS4_7SwizzleILi3ELi4ELi3EEENS4_18smem_ptr_flag_bitsILi16EEENSS_INS5_IJNSA_ILi8EEESF_EEENS5_IJSF_SB_EEEEEEEvNS4_8identityESZ_S19_vS1A_EENS_8epilogue10collective6detail29Sm90TmaWarpSpecializedAdapterINS1D_15DefaultEpilogueISH_SI_SI_NS1C_6thread17LinearCombinationISH_Li1EffLNS1H_9ScaleType4KindE0ELNS_15FloatRoundStyleE2ESH_EENS1_15EpilogueDefaultEEEEEvvEEEEvNT_6ParamsE)
        /*0020*/ 	.word	0x00000008
.L_19:


//--------------------- .nv.compat                --------------------------
	.section	.nv.compat,"",@"SHT_CUDA_COMPAT_INFO"
	.align	4
        /*0000*/ 	.byte	0x02, 0x09, 0x01, 0x00, 0x02, 0x02, 0x04, 0x00, 0x02, 0x05, 0x05, 0x00, 0x03, 0x07, 0x01, 0x01
        /*0010*/ 	.byte	0x02, 0x03, 0x01, 0x00, 0x02, 0x06, 0x01, 0x00, 0x04, 0x0b, 0x08, 0x00, 0x00, 0x00, 0x00, 0x00
        /*0020*/ 	.byte	0x00, 0x00, 0x00, 0x00


//--------------------- .nv.info._ZN7cutlass13device_kernelINS_4gemm6kernel13GemmUniversalIN4cute5tupleIJiiiiEEENS1_10collective13CollectiveMmaINS1_34MainloopSm90TmaGmmaWarpSpecializedILi5ENS5_IJNS4_1CILi1EEESB_SB_EEENS1_32KernelTmaWarpSpecializedPingpongEEENS5_IJNSA_ILi64EEESF_SF_EEENS_6half_tENS5_IJlSB_lEEESH_SI_NS4_8TiledMMAINS4_8MMA_AtomIJNS4_4SM904GMMA25MMA_64x64x16_F32F16F16_SSILNSM_5MajorE0ELSO_0ELNSM_7ScaleInE1ELSP_1EEEEEENS4_6LayoutISC_NS5_IJNSA_ILi0EEEST_ST_EEEEENS5_IJNS4_10UnderscoreESW_SW_EEEEENS4_13SM90_TMA_LOADENS4_14ComposedLayoutINS4_7SwizzleILi3ELi4ELi3EEENS4_18smem_ptr_flag_bitsILi16EEENSS_INS5_IJNSA_ILi8EEESF_EEENS5_IJSF_SB_EEEEEEEvNS4_8identityESZ_S19_vS1A_EENS_8epilogue10collective6detail29Sm90TmaWarpSpecializedAdapterINS1D_15DefaultEpilogueISH_SI_SI_NS1C_6thread17LinearCombinationISH_Li1EffLNS1H_9ScaleType4KindE0ELNS_15FloatRoundStyleE2ESH_EENS1_15EpilogueDefaultEEEEEvvEEEEvNT_6ParamsE --------------------------
	.section	.nv.info._ZN7cutlass13device_kernelINS_4gemm6kernel13GemmUniversalIN4cute5tupleIJiiiiEEENS1_10collective13CollectiveMmaINS1_34MainloopSm90TmaGmmaWarpSpecializedILi5ENS5_IJNS4_1CILi1EEESB_SB_EEENS1_32KernelTmaWarpSpecializedPingpongEEENS5_IJNSA_ILi64EEESF_SF_EEENS_6half_tENS5_IJlSB_lEEESH_SI_NS4_8TiledMMAINS4_8MMA_AtomIJNS4_4SM904GMMA25MMA_64x64x16_F32F16F16_SSILNSM_5MajorE0ELSO_0ELNSM_7ScaleInE1ELSP_1EEEEEENS4_6LayoutISC_NS5_IJNSA_ILi0EEEST_ST_EEEEENS5_IJNS4_10UnderscoreESW_SW_EEEEENS4_13SM90_TMA_LOADENS4_14ComposedLayoutINS4_7SwizzleILi3ELi4ELi3EEENS4_18smem_ptr_flag_bitsILi16EEENSS_INS5_IJNSA_ILi8EEESF_EEENS5_IJSF_SB_EEEEEEEvNS4_8identityESZ_S19_vS1A_EENS_8epilogue10collective6detail29Sm90TmaWarpSpecializedAdapterINS1D_15DefaultEpilogueISH_SI_SI_NS1C_6thread17LinearCombinationISH_Li1EffLNS1H_9ScaleType4KindE0ELNS_15FloatRoundStyleE2ESH_EENS1_15EpilogueDefaultEEEEEvvEEEEvNT_6ParamsE,"",@"SHT_CUDA_INFO"
	.sectionflags	@""
	.align	4


	//----- nvinfo : EIATTR_CUDA_API_VERSION
	.align		4
        /*0000*/ 	.byte	0x04, 0x37
        /*0002*/ 	.short	(.L_21 - .L_20)
.L_20:
        /*0004*/ 	.word	0x00000082


	//----- nvinfo : EIATTR_KPARAM_INFO
	.align		4
.L_21:
        /*0008*/ 	.byte	0x04, 0x17
        /*000a*/ 	.short	(.L_23 - .L_22)
.L_22:
        /*000c*/ 	.word	0x00000000
        /*0010*/ 	.short	0x0000
        /*0012*/ 	.short	0x0070
        /*0014*/ 	.byte	0x00, 0xf0, 0x01, 0x10


	//----- nvinfo : EIATTR_SPARSE_MMA_MASK
	.align		4
.L_23:
        /*0018*/ 	.byte	0x03, 0x50
        /*001a*/ 	.short	0x0000


	//----- nvinfo : EIATTR_MAXREG_COUNT
	.align		4
        /*001c*/ 	.byte	0x03, 0x1b
        /*001e*/ 	.short	0x00a8


	//----- nvinfo : EIATTR_NUM_BARRIERS
	.align		4
        /*0020*/ 	.byte	0x02, 0x4c
        /*0022*/ 	.byte	0x01
	.zero		1


	//----- nvinfo : EIATTR_EXTERNS
	.align		4
        /*0024*/ 	.byte	0x04, 0x0f
        /*0026*/ 	.short	(.L_25 - .L_24)


	//   ....[0]....
	.align		4
.L_24:
        /*0028*/ 	.word	index@(__assertfail)


	//----- nvinfo : EIATTR_ANNOTATIONS
	.align		4
.L_25:
        /*002c*/ 	.byte	0x04, 0x55
        /*002e*/ 	.short	(.L_27 - .L_26)


	//   ....[0]....
.L_26:
        /*0030*/ 	.word	0x00000001
        /*0034*/ 	.byte	0xf0, 0x0a, 0x00, 0x00, 0x01, 0x00, 0x00, 0x00, 0x10, 0x43, 0x00, 0x00, 0x01, 0x00, 0x00, 0x00
        /*0044*/ 	.byte	0x00, 0x4f, 0x00, 0x00


	//----- nvinfo : EIATTR_MERCURY_ISA_VERSION
	.align		4
.L_27:
        /*0048*/ 	.byte	0x03, 0x5f
        /*004a*/ 	.short	0x0101


	//----- nvinfo : EIATTR_INT_WARP_WIDE_INSTR_OFFSETS
	.align		4
        /*004c*/ 	.byte	0x04, 0x31
        /*004e*/ 	.short	(.L_29 - .L_28)


	//   ....[0]....
.L_28:
        /*0050*/ 	.word	0x00000400


	//   ....[1]....
        /*0054*/ 	.word	0x00000420


	//   ....[2]....
        /*0058*/ 	.word	0x000004a0


	//   ....[3]....
        /*005c*/ 	.word	0x000004b0


	//   ....[4]....
        /*0060*/ 	.word	0x000004c0


	//   ....[5]....
        /*0064*/ 	.word	0x000004e0


	//   ....[6]....
        /*0068*/ 	.word	0x00000570


	//   ....[7]....
        /*006c*/ 	.word	0x00000590


	//----- nvinfo : EIATTR_COOP_GROUP_MASK_REGIDS
	.align		4
.L_29:
        /*0070*/ 	.byte	0x04, 0x29
        /*0072*/ 	.short	(.L_31 - .L_30)


	//   ....[0]....
.L_30:
        /*0074*/ 	.word	0xffffffff


	//   ....[1]....
        /*0078*/ 	.word	0xffffffff


	//   ....[2]....
        /*007c*/ 	.word	0xffffffff


	//   ....[3]....
        /*0080*/ 	.word	0xffffffff


	//   ....[4]....
        /*0084*/ 	.word	0xffffffff


	//   ....[5]....
        /*0088*/ 	.word	0xffffffff


	//----- nvinfo : EIATTR_COOP_GROUP_INSTR_OFFSETS
	.align		4
.L_31:
        /*008c*/ 	.byte	0x04, 0x28
        /*008e*/ 	.short	(.L_33 - .L_32)


	//   ....[0]....
.L_32:
        /*0090*/ 	.word	0x00000070


	//   ....[1]....
        /*0094*/ 	.word	0x00000080


	//   ....[2]....
        /*0098*/ 	.word	0x00000140


	//   ....[3]....
        /*009c*/ 	.word	0x000002f0


	//   ....[4]....
        /*00a0*/ 	.word	0x00000330


	//   ....[5]....
        /*00a4*/ 	.word	0x00000380


	//----- nvinfo : EIATTR_REG_RECONFIG
	.align		4
.L_33:
        /*00a8*/ 	.byte	0x01, 0x54
	.zero		2


	//----- nvinfo : EIATTR_SYSCALL_OFFSETS
	.align		4
        /*00ac*/ 	.byte	0x04, 0x46
        /*00ae*/ 	.short	(.L_35 - .L_34)


	//   ....[0]....
.L_34:
        /*00b0*/ 	.word	0x00001620


	//----- nvinfo : EIATTR_MBARRIER_INSTR_OFFSETS
	.align		4
.L_35:
        /*00b4*/ 	.byte	0x04, 0x39
        /*00b6*/ 	.short	(.L_37 - .L_36)


	//   ....[0]....
.L_36:
        /*00b8*/ 	.word	0x00000240
        /*00bc*/ 	.word	0x000000ff
        /*00c0*/ 	.word	0x00000000
        /*00c4*/ 	.short	0x0100
        /*00c6*/ 	.byte	0x08
	.zero		1


	//   ....[1]....
        /*00c8*/ 	.word	0x00000250
        /*00cc*/ 	.word	0x000000ff
        /*00d0*/ 	.word	0x00000028
        /*00d4*/ 	.short	0x0100
        /*00d6*/ 	.byte	0x08
	.zero		1


	//   ....[2]....
        /*00d8*/ 	.word	0x00000260
        /*00dc*/ 	.word	0x000000ff
        /*00e0*/ 	.word	0x00000008
        /*00e4*/ 	.short	0x0100
        /*00e6*/ 	.byte	0x08
	.zero		1


	//   ....[3]....
        /*00e8*/ 	.word	0x00000270
        /*00ec*/ 	.word	0x000000ff
        /*00f0*/ 	.word	0x00000030
        /*00f4*/ 	.short	0x0100
        /*00f6*/ 	.byte	0x08
	.zero		1


	//   ....[4]....
        /*00f8*/ 	.word	0x00000280
        /*00fc*/ 	.word	0x000000ff
        /*0100*/ 	.word	0x00000010
        /*0104*/ 	.short	0x0100
        /*0106*/ 	.byte	0x08
	.zero		1


	//   ....[5]....
        /*0108*/ 	.word	0x00000290
        /*010c*/ 	.word	0x000000ff
        /*0110*/ 	.word	0x00000038
        /*0114*/ 	.short	0x0100
        /*0116*/ 	.byte	0x08
	.zero		1


	//   ....[6]....
        /*0118*/ 	.word	0x000002a0
        /*011c*/ 	.word	0x000000ff
        /*0120*/ 	.word	0x00000018
        /*0124*/ 	.short	0x0100
        /*0126*/ 	.byte	0x08
	.zero		1


	//   ....[7]....
        /*0128*/ 	.word	0x000002b0
        /*012c*/ 	.word	0x000000ff
        /*0130*/ 	.word	0x00000040
        /*0134*/ 	.short	0x0100
        /*0136*/ 	.byte	0x08
	.zero		1


	//   ....[8]....
        /*0138*/ 	.word	0x000002c0
        /*013c*/ 	.word	0x000000ff
        /*0140*/ 	.word	0x00000020
        /*0144*/ 	.short	0x0100
        /*0146*/ 	.byte	0x08
	.zero		1


	//   ....[9]....
        /*0148*/ 	.word	0x000002d0
        /*014c*/ 	.word	0x000000ff
        /*0150*/ 	.word	0x00000048
        /*0154*/ 	.short	0x0100
        /*0156*/ 	.byte	0x08
	.zero		1


	//   ....[10]....
        /*0158*/ 	.word	0x000005d0
        /*015c*/ 	.word	0x000000ff
        /*0160*/ 	.word	0x00000080
        /*0164*/ 	.short	0x0100
        /*0166*/ 	.byte	0x08
	.zero		1


	//   ....[11]....
        /*0168*/ 	.word	0x00000640
        /*016c*/ 	.word	0x000000ff
        /*0170*/ 	.word	0x00000088
        /*0174*/ 	.short	0x0100
        /*0176*/ 	.byte	0x08
	.zero		1


	//   ....[12]....
        /*0178*/ 	.word	0x00000660
        /*017c*/ 	.word	0x000000ff
        /*0180*/ 	.word	0x00000060
        /*0184*/ 	.short	0x0100
        /*0186*/ 	.byte	0x09
	.zero		1


	//   ....[13]....
        /*0188*/ 	.word	0x00000670
        /*018c*/ 	.word	0x000000ff
        /*0190*/ 	.word	0x00000068
        /*0194*/ 	.short	0x0100
        /*0196*/ 	.byte	0x09
	.zero		1


	//   ....[14]....
        /*0198*/ 	.word	0x00000680
        /*019c*/ 	.word	0x000000ff
        /*01a0*/ 	.word	0x00000070
        /*01a4*/ 	.short	0x0100
        /*01a6*/ 	.byte	0x09
	.zero		1


	//   ....[15]....
        /*01a8*/ 	.word	0x00000690
        /*01ac*/ 	.word	0x000000ff
        /*01b0*/ 	.word	0x00000078
        /*01b4*/ 	.short	0x0100
        /*01b6*/ 	.byte	0x09
	.zero		1


	//   ....[16]....
        /*01b8*/ 	.word	0x00001500
        /*01bc*/ 	.word	0x0000003d
        /*01c0*/ 	.word	0x00000000
        /*01c4*/ 	.short	0x010a
        /*01c6*/ 	.byte	0x2a
	.zero		1


	//   ....[17]....
        /*01c8*/ 	.word	0x000016a0
        /*01cc*/ 	.word	0x00000003
        /*01d0*/ 	.word	0x00000000
        /*01d4*/ 	.short	0x010a
        /*01d6*/ 	.byte	0x3f
	.zero		1


	//   ....[18]....
        /*01d8*/ 	.word	0x000016e0
        /*01dc*/ 	.word	0x00000003
        /*01e0*/ 	.word	0x00000000
        /*01e4*/ 	.short	0x010a
        /*01e6*/ 	.byte	0x3f
	.zero		1


	//   ....[19]....
        /*01e8*/ 	.word	0x000019e0
        /*01ec*/ 	.word	0x000000ff
        /*01f0*/ 	.word	0x00000000
        /*01f4*/ 	.short	0x010a
        /*01f6*/ 	.byte	0x04
	.zero		1


	//   ....[20]....
        /*01f8*/ 	.word	0x00001a20
        /*01fc*/ 	.word	0x000000ff
        /*0200*/ 	.word	0x00000000
        /*0204*/ 	.short	0x010a
        /*0206*/ 	.byte	0x04
	.zero		1


	//   ....[21]....
        /*0208*/ 	.word	0x00001c80
        /*020c*/ 	.word	0x000000ff
        /*0210*/ 	.word	0x00000000
        /*0214*/ 	.short	0x0101
        /*0216*/ 	.byte	0x04
	.zero		1


	//   ....[22]....
        /*0218*/ 	.word	0x00001d70
        /*021c*/ 	.word	0x0000003e
        /*0220*/ 	.word	0x00000000
        /*0224*/ 	.short	0x0101
        /*0226*/ 	.byte	0x2f
	.zero		1


	//   ....[23]....
        /*0228*/ 	.word	0x00001e40
        /*022c*/ 	.word	0x000000ff
        /*0230*/ 	.word	0x00000000
        /*0234*/ 	.short	0x0101
        /*0236*/ 	.byte	0x06
	.zero		1


	//   ....[24]....
        /*0238*/ 	.word	0x00001ef0
        /*023c*/ 	.word	0x0000003d
        /*0240*/ 	.word	0x00000010
        /*0244*/ 	.short	0x010a
        /*0246*/ 	.byte	0x2a
	.zero		1


	//   ....[25]....
        /*0248*/ 	.word	0x00004330
        /*024c*/ 	.word	0x00000040
        /*0250*/ 	.word	0x00000000
        /*0254*/ 	.short	0x0101
        /*0256*/ 	.byte	0x2f
	.zero		1


	//   ....[26]....
        /*0258*/ 	.word	0x00004c90
        /*025c*/ 	.word	0x0000000a
        /*0260*/ 	.word	0x00000028
        /*0264*/ 	.short	0x010a
        /*0266*/ 	.byte	0x3f
	.zero		1


	//   ....[27]....
        /*0268*/ 	.word	0x00005010
        /*026c*/ 	.word	0x00000005
        /*0270*/ 	.word	0x00000088
        /*0274*/ 	.short	0x0101
        /*0276*/ 	.byte	0x3f
	.zero		1


	//   ....[28]....
        /*0278*/ 	.word	0x00005790
        /*027c*/ 	.word	0x00000009
        /*0280*/ 	.word	0x00000000
        /*0284*/ 	.short	0x010a
        /*0286*/ 	.byte	0x3f
	.zero		1


	//   ....[29]....
        /*0288*/ 	.word	0x00005810
        /*028c*/ 	.word	0x00000008
        /*0290*/ 	.word	0x00000000
        /*0294*/ 	.short	0x010a
        /*0296*/ 	.byte	0x3f
	.zero		1


	//   ....[30]....
        /*0298*/ 	.word	0x000058a0
        /*029c*/ 	.word	0x00000009
        /*02a0*/ 	.word	0x00000000
        /*02a4*/ 	.short	0x010a
        /*02a6*/ 	.byte	0x3f
	.zero		1


	//   ....[31]....
        /*02a8*/ 	.word	0x00005930
        /*02ac*/ 	.word	0x00000006
        /*02b0*/ 	.word	0x00000000
        /*02b4*/ 	.short	0x010a
        /*02b6*/ 	.byte	0x3f
	.zero		1


	//   ....[32]....
        /*02b8*/ 	.word	0x000059c0
        /*02bc*/ 	.word	0x00000003
        /*02c0*/ 	.word	0x00000000
        /*02c4*/ 	.short	0x010a
        /*02c6*/ 	.byte	0x3f
	.zero		1


	//   ....[33]....
        /*02c8*/ 	.word	0x00005a20
        /*02cc*/ 	.word	0x0000003f
        /*02d0*/ 	.word	0x00000000
        /*02d4*/ 	.short	0x010a
        /*02d6*/ 	.byte	0x3f
	.zero		1


	//   ....[34]....
        /*02d8*/ 	.word	0x00005a70
        /*02dc*/ 	.word	0x00000003
        /*02e0*/ 	.word	0x00000000
        /*02e4*/ 	.short	0x010a
        /*02e6*/ 	.byte	0x3f
	.zero		1


	//   ....[35]....
        /*02e8*/ 	.word	0x00005ad0
        /*02ec*/ 	.word	0x00000004
        /*02f0*/ 	.word	0x00000000
        /*02f4*/ 	.short	0x010a
        /*02f6*/ 	.byte	0x3f
	.zero		1


	//   ....[36]....
        /*02f8*/ 	.word	0x00005b20
        /*02fc*/ 	.word	0x0000003f
        /*0300*/ 	.word	0x00000010
        /*0304*/ 	.short	0x010a
        /*0306*/ 	.byte	0x3f
	.zero		1


	//   ....[37]....
        /*0308*/ 	.word	0x00005bf0
        /*030c*/ 	.word	0x0000000a
        /*0310*/ 	.word	0x00000028
        /*0314*/ 	.short	0x010a
        /*0316*/ 	.byte	0x3f
	.zero		1


	//   ....[38]....
        /*0318*/ 	.word	0x00005cc0
        /*031c*/ 	.word	0x00000009
        /*0320*/ 	.word	0x00000000
        /*0324*/ 	.short	0x010a
        /*0326*/ 	.byte	0x3f
	.zero		1


	//   ....[39]....
        /*0328*/ 	.word	0x00005d10
        /*032c*/ 	.word	0x00000008
        /*0330*/ 	.word	0x00000000
        /*0334*/ 	.short	0x010a
        /*0336*/ 	.byte	0x3f
	.zero		1


	//   ....[40]....
        /*0338*/ 	.word	0x00005d60
        /*033c*/ 	.word	0x00000009
        /*0340*/ 	.word	0x00000000
        /*0344*/ 	.short	0x010a
        /*0346*/ 	.byte	0x3f
	.zero		1


	//   ....[41]....
        /*0348*/ 	.word	0x00005db0
        /*034c*/ 	.word	0x00000006
        /*0350*/ 	.word	0x00000000
        /*0354*/ 	.short	0x010a
        /*0356*/ 	.byte	0x3f
	.zero		1


	//----- nvinfo : EIATTR_NUM_MBARRIERS
	.align		4
.L_37:
        /*0358*/ 	.byte	0x03, 0x38
        /*035a*/ 	.short	0x0010


	//----- nvinfo : EIATTR_EXIT_INSTR_OFFSETS
	.align		4
        /*035c*/ 	.byte	0x04, 0x1c
        /*035e*/ 	.short	(.L_39 - .L_38)


	//   ....[0]....
.L_38:
        /*0360*/ 	.word	0x000011a0


	//   ....[1]....
        /*0364*/ 	.word	0x00001200


	//   ....[2]....
        /*0368*/ 	.word	0x000049c0


	//   ....[3]....
        /*036c*/ 	.word	0x000049f0


	//   ....[4]....
        /*0370*/ 	.word	0x00005a10


	//----- nvinfo : EIATTR_MAX_THREADS
	.align		4
.L_39:
        /*0374*/ 	.byte	0x04, 0x05
        /*0376*/ 	.short	(.L_41 - .L_40)
.L_40:
        /*0378*/ 	.word	0x00000180
        /*037c*/ 	.word	0x00000001
        /*0380*/ 	.word	0x00000001


	//----- nvinfo : EIATTR_CRS_STACK_SIZE
	.align		4
.L_41:
        /*0384*/ 	.byte	0x04, 0x1e
        /*0386*/ 	.short	(.L_43 - .L_42)
.L_42:
        /*0388*/ 	.word	0x00000000


	//----- nvinfo : EIATTR_CBANK_PARAM_SIZE
	.align		4
.L_43:
        /*038c*/ 	.byte	0x03, 0x19
        /*038e*/ 	.short	0x0470


	//----- nvinfo : EIATTR_PARAM_CBANK
	.align		4
        /*0390*/ 	.byte	0x04, 0x0a
        /*0392*/ 	.short	(.L_45 - .L_44)
	.align		4
.L_44:
        /*0394*/ 	.word	index@(.nv.constant0._ZN7cutlass13device_kernelINS_4gemm6kernel13GemmUniversalIN4cute5tupleIJiiiiEEENS1_10collective13CollectiveMmaINS1_34MainloopSm90TmaGmmaWarpSpecializedILi5ENS5_IJNS4_1CILi1EEESB_SB_EEENS1_32KernelTmaWarpSpecializedPingpongEEENS5_IJNSA_ILi64EEESF_SF_EEENS_6half_tENS5_IJlSB_lEEESH_SI_NS4_8TiledMMAINS4_8MMA_AtomIJNS4_4SM904GMMA25MMA_64x64x16_F32F16F16_SSILNSM_5MajorE0ELSO_0ELNSM_7ScaleInE1ELSP_1EEEEEENS4_6LayoutISC_NS5_IJNSA_ILi0EEEST_ST_EEEEENS5_IJNS4_10UnderscoreESW_SW_EEEEENS4_13SM90_TMA_LOADENS4_14ComposedLayoutINS4_7SwizzleILi3ELi4ELi3EEENS4_18smem_ptr_flag_bitsILi16EEENSS_INS5_IJNSA_ILi8EEESF_EEENS5_IJSF_SB_EEEEEEEvNS4_8identityESZ_S19_vS1A_EENS_8epilogue10collective6detail29Sm90TmaWarpSpecializedAdapterINS1D_15DefaultEpilogueISH_SI_SI_NS1C_6thread17LinearCombinationISH_Li1EffLNS1H_9ScaleType4KindE0ELNS_15FloatRoundStyleE2ESH_EENS1_15EpilogueDefaultEEEEEvvEEEEvNT_6ParamsE)
        /*0398*/ 	.short	0x0210
        /*039a*/ 	.short	0x0470


	//----- nvinfo : EIATTR_SW_WAR
	.align		4
.L_45:
        /*039c*/ 	.byte	0x04, 0x36
        /*039e*/ 	.short	(.L_47 - .L_46)
.L_46:
        /*03a0*/ 	.word	0x00000008
.L_47:


//--------------------- .nv.callgraph             --------------------------
	.section	.nv.callgraph,"",@"SHT_CUDA_CALLGRAPH"
	.align	4
	.sectionentsize	8
	.align		4
        /*0000*/ 	.word	0x00000000
	.align		4
        /*0004*/ 	.word	0xffffffff
	.align		4
        /*0008*/ 	.word	index@(_ZN7cutlass13device_kernelINS_4gemm6kernel13GemmUniversalIN4cute5tupleIJiiiiEEENS1_10collective13CollectiveMmaINS1_34MainloopSm90TmaGmmaWarpSpecializedILi5ENS5_IJNS4_1CILi1EEESB_SB_EEENS1_32KernelTmaWarpSpecializedPingpongEEENS5_IJNSA_ILi64EEESF_SF_EEENS_6half_tENS5_IJlSB_lEEESH_SI_NS4_8TiledMMAINS4_8MMA_AtomIJNS4_4SM904GMMA25MMA_64x64x16_F32F16F16_SSILNSM_5MajorE0ELSO_0ELNSM_7ScaleInE1ELSP_1EEEEEENS4_6LayoutISC_NS5_IJNSA_ILi0EEEST_ST_EEEEENS5_IJNS4_10UnderscoreESW_SW_EEEEENS4_13SM90_TMA_LOADENS4_14ComposedLayoutINS4_7SwizzleILi3ELi4ELi3EEENS4_18smem_ptr_flag_bitsILi16EEENSS_INS5_IJNSA_ILi8EEESF_EEENS5_IJSF_SB_EEEEEEEvNS4_8identityESZ_S19_vS1A_EENS_8epilogue10collective6detail29Sm90TmaWarpSpecializedAdapterINS1D_15DefaultEpilogueISH_SI_SI_NS1C_6thread17LinearCombinationISH_Li1EffLNS1H_9ScaleType4KindE0ELNS_15FloatRoundStyleE2ESH_EENS1_15EpilogueDefaultEEEEEvvEEEEvNT_6ParamsE)
	.align		4
        /*000c*/ 	.word	index@(__assertfail)
	.align		4
        /*0010*/ 	.word	0x00000000
	.align		4
        /*0014*/ 	.word	0xfffffffe
	.align		4
        /*0018*/ 	.word	0x00000000
	.align		4
        /*001c*/ 	.word	0xfffffffd
	.align		4
        /*0020*/ 	.word	0x00000000
	.align		4
        /*0024*/ 	.word	0xfffffffc


//--------------------- .nv.constant4             --------------------------
	.section	.nv.constant4,"a",@progbits
	.align	8
	.align		8
.nv.constant4:
        /*0000*/ 	.dword	__assertfail
	.align		8
        /*0008*/ 	.dword	__unnamed_1
	.align		8
        /*0010*/ 	.dword	_ZN39_INTERNAL_b49a9b50_4_k_cu_9b232686_31904cuda3std3__45__cpo5beginE
	.align		8
        /*0018*/ 	.dword	_ZN39_INTERNAL_b49a9b50_4_k_cu_9b232686_31904cuda3std3__45__cpo3endE
	.align		8
        /*0020*/ 	.dword	_ZN39_INTERNAL_b49a9b50_4_k_cu_9b232686_31904cuda3std3__45__cpo6cbeginE
	.align		8
        /*0028*/ 	.dword	_ZN39_INTERNAL_b49a9b50_4_k_cu_9b232686_31904cuda3std3__45__cpo4cendE
	.align		8
        /*0030*/ 	.dword	_ZN39_INTERNAL_b49a9b50_4_k_cu_9b232686_31904cuda3std3__441_GLOBAL__N__b49a9b50_4_k_cu_9b232686_31906ignoreE
	.align		8
        /*0038*/ 	.dword	_ZN39_INTERNAL_b49a9b50_4_k_cu_9b232686_31904cuda3std3__419piecewise_constructE
	.align		8
        /*0040*/ 	.dword	_ZN39_INTERNAL_b49a9b50_4_k_cu_9b232686_31904cuda3std3__48in_placeE
	.align		8
        /*0048*/ 	.dword	_ZN39_INTERNAL_b49a9b50_4_k_cu_9b232686_31904cuda3std6ranges3__45__cpo4swapE
	.align		8
        /*0050*/ 	.dword	_ZN39_INTERNAL_b49a9b50_4_k_cu_9b232686_31904cuda3std6ranges3__45__cpo9iter_moveE
	.align		8
        /*0058*/ 	.dword	_ZN39_INTERNAL_b49a9b50_4_k_cu_9b232686_31904cute7productE
	.align		8
        /*0060*/ 	.dword	_ZN39_INTERNAL_b49a9b50_4_k_cu_9b232686_31904cute1_E
	.align		8
        /*0068*/ 	.dword	$str$22
	.align		8
        /*0070*/ 	.dword	$str$23


//--------------------- .text._ZN7cutlass13device_kernelINS_4gemm6kernel13GemmUniversalIN4cute5tupleIJiiiiEEENS1_10collective13CollectiveMmaINS1_34MainloopSm90TmaGmmaWarpSpecializedILi5ENS5_IJNS4_1CILi1EEESB_SB_EEENS1_32KernelTmaWarpSpecializedPingpongEEENS5_IJNSA_ILi64EEESF_SF_EEENS_6half_tENS5_IJlSB_lEEESH_SI_NS4_8TiledMMAINS4_8MMA_AtomIJNS4_4SM904GMMA25MMA_64x64x16_F32F16F16_SSILNSM_5MajorE0ELSO_0ELNSM_7ScaleInE1ELSP_1EEEEEENS4_6LayoutISC_NS5_IJNSA_ILi0EEEST_ST_EEEEENS5_IJNS4_10UnderscoreESW_SW_EEEEENS4_13SM90_TMA_LOADENS4_14ComposedLayoutINS4_7SwizzleILi3ELi4ELi3EEENS4_18smem_ptr_flag_bitsILi16EEENSS_INS5_IJNSA_ILi8EEESF_EEENS5_IJSF_SB_EEEEEEEvNS4_8identityESZ_S19_vS1A_EENS_8epilogue10collective6detail29Sm90TmaWarpSpecializedAdapterINS1D_15DefaultEpilogueISH_SI_SI_NS1C_6thread17LinearCombinationISH_Li1EffLNS1H_9ScaleType4KindE0ELNS_15FloatRoundStyleE2ESH_EENS1_15EpilogueDefaultEEEEEvvEEEEvNT_6ParamsE --------------------------
	.section	.text._ZN7cutlass13device_kernelINS_4gemm6kernel13GemmUniversalIN4cute5tupleIJiiiiEEENS1_10collective13CollectiveMmaINS1_34MainloopSm90TmaGmmaWarpSpecializedILi5ENS5_IJNS4_1CILi1EEESB_SB_EEENS1_32KernelTmaWarpSpecializedPingpongEEENS5_IJNSA_ILi64EEESF_SF_EEENS_6half_tENS5_IJlSB_lEEESH_SI_NS4_8TiledMMAINS4_8MMA_AtomIJNS4_4SM904GMMA25MMA_64x64x16_F32F16F16_SSILNSM_5MajorE0ELSO_0ELNSM_7ScaleInE1ELSP_1EEEEEENS4_6LayoutISC_NS5_IJNSA_ILi0EEEST_ST_EEEEENS5_IJNS4_10UnderscoreESW_SW_EEEEENS4_13SM90_TMA_LOADENS4_14ComposedLayoutINS4_7SwizzleILi3ELi4ELi3EEENS4_18smem_ptr_flag_bitsILi16EEENSS_INS5_IJNSA_ILi8EEESF_EEENS5_IJSF_SB_EEEEEEEvNS4_8identityESZ_S19_vS1A_EENS_8epilogue10collective6detail29Sm90TmaWarpSpecializedAdapterINS1D_15DefaultEpilogueISH_SI_SI_NS1C_6thread17LinearCombinationISH_Li1EffLNS1H_9ScaleType4KindE0ELNS_15FloatRoundStyleE2ESH_EENS1_15EpilogueDefaultEEEEEvvEEEEvNT_6ParamsE,"ax",@progbits
	.align	128
.text._ZN7cutlass13device_kernelINS_4gemm6kernel13GemmUniversalIN4cute5tupleIJiiiiEEENS1_10collective13CollectiveMmaINS1_34MainloopSm90TmaGmmaWarpSpecializedILi5ENS5_IJNS4_1CILi1EEESB_SB_EEENS1_32KernelTmaWarpSpecializedPingpongEEENS5_IJNSA_ILi64EEESF_SF_EEENS_6half_tENS5_IJlSB_lEEESH_SI_NS4_8TiledMMAINS4_8MMA_AtomIJNS4_4SM904GMMA25MMA_64x64x16_F32F16F16_SSILNSM_5MajorE0ELSO_0ELNSM_7ScaleInE1ELSP_1EEEEEENS4_6LayoutISC_NS5_IJNSA_ILi0EEEST_ST_EEEEENS5_IJNS4_10UnderscoreESW_SW_EEEEENS4_13SM90_TMA_LOADENS4_14ComposedLayoutINS4_7SwizzleILi3ELi4ELi3EEENS4_18smem_ptr_flag_bitsILi16EEENSS_INS5_IJNSA_ILi8EEESF_EEENS5_IJSF_SB_EEEEEEEvNS4_8identityESZ_S19_vS1A_EENS_8epilogue10collective6detail29Sm90TmaWarpSpecializedAdapterINS1D_15DefaultEpilogueISH_SI_SI_NS1C_6thread17LinearCombinationISH_Li1EffLNS1H_9ScaleType4KindE0ELNS_15FloatRoundStyleE2ESH_EENS1_15EpilogueDefaultEEEEEvvEEEEvNT_6ParamsE:
        .type           _ZN7cutlass13device_kernelINS_4gemm6kernel13GemmUniversalIN4cute5tupleIJiiiiEEENS1_10collective13CollectiveMmaINS1_34MainloopSm90TmaGmmaWarpSpecializedILi5ENS5_IJNS4_1CILi1EEESB_SB_EEENS1_32KernelTmaWarpSpecializedPingpongEEENS5_IJNSA_ILi64EEESF_SF_EEENS_6half_tENS5_IJlSB_lEEESH_SI_NS4_8TiledMMAINS4_8MMA_AtomIJNS4_4SM904GMMA25MMA_64x64x16_F32F16F16_SSILNSM_5MajorE0ELSO_0ELNSM_7ScaleInE1ELSP_1EEEEEENS4_6LayoutISC_NS5_IJNSA_ILi0EEEST_ST_EEEEENS5_IJNS4_10UnderscoreESW_SW_EEEEENS4_13SM90_TMA_LOADENS4_14ComposedLayoutINS4_7SwizzleILi3ELi4ELi3EEENS4_18smem_ptr_flag_bitsILi16EEENSS_INS5_IJNSA_ILi8EEESF_EEENS5_IJSF_SB_EEEEEEEvNS4_8identityESZ_S19_vS1A_EENS_8epilogue10collective6detail29Sm90TmaWarpSpecializedAdapterINS1D_15DefaultEpilogueISH_SI_SI_NS1C_6thread17LinearCombinationISH_Li1EffLNS1H_9ScaleType4KindE0ELNS_15FloatRoundStyleE2ESH_EENS1_15EpilogueDefaultEEEEEvvEEEEvNT_6ParamsE,@function
        .size           _ZN7cutlass13device_kernelINS_4gemm6kernel13GemmUniversalIN4cute5tupleIJiiiiEEENS1_10collective13CollectiveMmaINS1_34MainloopSm90TmaGmmaWarpSpecializedILi5ENS5_IJNS4_1CILi1EEESB_SB_EEENS1_32KernelTmaWarpSpecializedPingpongEEENS5_IJNSA_ILi64EEESF_SF_EEENS_6half_tENS5_IJlSB_lEEESH_SI_NS4_8TiledMMAINS4_8MMA_AtomIJNS4_4SM904GMMA25MMA_64x64x16_F32F16F16_SSILNSM_5MajorE0ELSO_0ELNSM_7ScaleInE1ELSP_1EEEEEENS4_6LayoutISC_NS5_IJNSA_ILi0EEEST_ST_EEEEENS5_IJNS4_10UnderscoreESW_SW_EEEEENS4_13SM90_TMA_LOADENS4_14ComposedLayoutINS4_7SwizzleILi3ELi4ELi3EEENS4_18smem_ptr_flag_bitsILi16EEENSS_INS5_IJNSA_ILi8EEESF_EEENS5_IJSF_SB_EEEEEEEvNS4_8identityESZ_S19_vS1A_EENS_8epilogue10collective6detail29Sm90TmaWarpSpecializedAdapterINS1D_15DefaultEpilogueISH_SI_SI_NS1C_6thread17LinearCombinationISH_Li1EffLNS1H_9ScaleType4KindE0ELNS_15FloatRoundStyleE2ESH_EENS1_15EpilogueDefaultEEEEEvvEEEEvNT_6ParamsE,(.L_x_135 - _ZN7cutlass13device_kernelINS_4gemm6kernel13GemmUniversalIN4cute5tupleIJiiiiEEENS1_10collective13CollectiveMmaINS1_34MainloopSm90TmaGmmaWarpSpecializedILi5ENS5_IJNS4_1CILi1EEESB_SB_EEENS1_32KernelTmaWarpSpecializedPingpongEEENS5_IJNSA_ILi64EEESF_SF_EEENS_6half_tENS5_IJlSB_lEEESH_SI_NS4_8TiledMMAINS4_8MMA_AtomIJNS4_4SM904GMMA25MMA_64x64x16_F32F16F16_SSILNSM_5MajorE0ELSO_0ELNSM_7ScaleInE1ELSP_1EEEEEENS4_6LayoutISC_NS5_IJNSA_ILi0EEEST_ST_EEEEENS5_IJNS4_10UnderscoreESW_SW_EEEEENS4_13SM90_TMA_LOADENS4_14ComposedLayoutINS4_7SwizzleILi3ELi4ELi3EEENS4_18smem_ptr_flag_bitsILi16EEENSS_INS5_IJNSA_ILi8EEESF_EEENS5_IJSF_SB_EEEEEEEvNS4_8identityESZ_S19_vS1A_EENS_8epilogue10collective6detail29Sm90TmaWarpSpecializedAdapterINS1D_15DefaultEpilogueISH_SI_SI_NS1C_6thread17LinearCombinationISH_Li1EffLNS1H_9ScaleType4KindE0ELNS_15FloatRoundStyleE2ESH_EENS1_15EpilogueDefaultEEEEEvvEEEEvNT_6ParamsE)
        .other          _ZN7cutlass13device_kernelINS_4gemm6kernel13GemmUniversalIN4cute5tupleIJiiiiEEENS1_10collective13CollectiveMmaINS1_34MainloopSm90TmaGmmaWarpSpecializedILi5ENS5_IJNS4_1CILi1EEESB_SB_EEENS1_32KernelTmaWarpSpecializedPingpongEEENS5_IJNSA_ILi64EEESF_SF_EEENS_6half_tENS5_IJlSB_lEEESH_SI_NS4_8TiledMMAINS4_8MMA_AtomIJNS4_4SM904GMMA25MMA_64x64x16_F32F16F16_SSILNSM_5MajorE0ELSO_0ELNSM_7ScaleInE1ELSP_1EEEEEENS4_6LayoutISC_NS5_IJNSA_ILi0EEEST_ST_EEEEENS5_IJNS4_10UnderscoreESW_SW_EEEEENS4_13SM90_TMA_LOADENS4_14ComposedLayoutINS4_7SwizzleILi3ELi4ELi3EEENS4_18smem_ptr_flag_bitsILi16EEENSS_INS5_IJNSA_ILi8EEESF_EEENS5_IJSF_SB_EEEEEEEvNS4_8identityESZ_S19_vS1A_EENS_8epilogue10collective6detail29Sm90TmaWarpSpecializedAdapterINS1D_15DefaultEpilogueISH_SI_SI_NS1C_6thread17LinearCombinationISH_Li1EffLNS1H_9ScaleType4KindE0ELNS_15FloatRoundStyleE2ESH_EENS1_15EpilogueDefaultEEEEEvvEEEEvNT_6ParamsE,@"STO_CUDA_ENTRY STV_DEFAULT"
_ZN7cutlass13device_kernelINS_4gemm6kernel13GemmUniversalIN4cute5tupleIJiiiiEEENS1_10collective13CollectiveMmaINS1_34MainloopSm90TmaGmmaWarpSpecializedILi5ENS5_IJNS4_1CILi1EEESB_SB_EEENS1_32KernelTmaWarpSpecializedPingpongEEENS5_IJNSA_ILi64EEESF_SF_EEENS_6half_tENS5_IJlSB_lEEESH_SI_NS4_8TiledMMAINS4_8MMA_AtomIJNS4_4SM904GMMA25MMA_64x64x16_F32F16F16_SSILNSM_5MajorE0ELSO_0ELNSM_7ScaleInE1ELSP_1EEEEEENS4_6LayoutISC_NS5_IJNSA_ILi0EEEST_ST_EEEEENS5_IJNS4_10UnderscoreESW_SW_EEEEENS4_13SM90_TMA_LOADENS4_14ComposedLayoutINS4_7SwizzleILi3ELi4ELi3EEENS4_18smem_ptr_flag_bitsILi16EEENSS_INS5_IJNSA_ILi8EEESF_EEENS5_IJSF_SB_EEEEEEEvNS4_8identityESZ_S19_vS1A_EENS_8epilogue10collective6detail29Sm90TmaWarpSpecializedAdapterINS1D_15DefaultEpilogueISH_SI_SI_NS1C_6thread17LinearCombinationISH_Li1EffLNS1H_9ScaleType4KindE0ELNS_15FloatRoundStyleE2ESH_EENS1_15EpilogueDefaultEEEEEvvEEEEvNT_6ParamsE:
[----:B------:R-:W0:Y:S02]  /*0000*/  LDC R1, c[0x0][0x28] ;  /* 0x00000a00ff017b82 */ /* 0x000e240000000800 */
[----:B0-----:R-:W-:Y:S01]  /*0010*/  VIADD R1, R1, 0xfffffff8 ;  /* 0xfffffff801017836 */ /* 0x001fe20000000000 */
[----:B------:R-:W0:Y:S01]  /*0020*/  S2R R4, SR_TID.X ;  /* 0x0000000000047919 */ /* 0x000e220000002100 */
[----:B------:R-:W-:Y:S01]  /*0030*/  ELECT P0, URZ, PT ;  /* 0x00000000003f782f */ /* 0x000fe20003800000 */
[----:B------:R-:W-:Y:S01]  /*0040*/  BSSY B0, `(.L_x_0) ;  /* 0x000000f000007945 */ /* 0x000fe20003800000 */
[--C-:B0-----:R-:W-:Y:S02]  /*0050*/  SHF.R.U32.HI R0, RZ, 0x5, R4.reuse ;  /* 0x00000005ff007819 */ /* 0x101fe40000011604 */
[----:B------:R-:W-:-:S03]  /*0060*/  SHF.R.U32.HI R5, RZ, 0x7, R4 ;  /* 0x00000007ff057819 */ /* 0x000fc60000011604 */
[----:B------:R-:W0:Y:S04]  /*0070*/  SHFL.IDX PT, R2, R0, RZ, 0x1f ;  /* 0x00001fff00027589 */ /* 0x000e2800000e0000 */
[----:B------:R1:W2:Y:S01]  /*0080*/  SHFL.IDX PT, R8, R5, RZ, 0x1f ;  /* 0x00001fff05087589 */ /* 0x0002a200000e0000 */
[----:B0-----:R-:W-:-:S13]  /*0090*/  ISETP.NE.OR P0, PT, R2, RZ, !P0 ;  /* 0x000000ff0200720c */ /* 0x001fda0004705670 */
[----:B-12---:R-:W-:Y:S05]  /*00a0*/  @P0 BRA `(.L_x_1) ;  /* 0x0000000000200947 */ /* 0x006fea0003800000 */
[----:B------:R-:W-:Y:S02]  /*00b0*/  ULDC.64 UR4, c[0x0][0x198] ;  /* 0x0000660000047ab9 */ /* 0x000fe40000000a00 */
[----:B------:R-:W-:Y:S02]  /*00c0*/  UIADD3 UR6, UP0, UR4, 0xf0, URZ ;  /* 0x000000f004067890 */ /* 0x000fe4000ff1e03f */
[----:B------:R-:W-:Y:S02]  /*00d0*/  UIADD3 UR4, UP1, UR4, 0x1f0, URZ ;  /* 0x000001f004047890 */ /* 0x000fe4000ff3e03f */
[----:B------:R-:W-:Y:S02]  /*00e0*/  UIADD3.X UR7, URZ, UR5, URZ, UP0, !UPT ;  /* 0x000000053f077290 */ /* 0x000fe400087fe43f */
[----:B------:R-:W-:-:S07]  /*00f0*/  UIADD3.X UR5, URZ, UR5, URZ, UP1, !UPT ;  /* 0x000000053f057290 */ /* 0x000fce0008ffe43f */
[----:B------:R0:W-:Y:S02]  /*0100*/  UTMACCTL.PF [UR6] ;  /* 0x00000000060079b9 */ /* 0x0001e40008040000 */
[----:B------:R0:W-:Y:S02]  /*0110*/  UTMACCTL.PF [UR4] ;  /* 0x00000000040079b9 */ /* 0x0001e40008040000 */
[----:B0-----:R-:W-:Y:S01]  /*0120*/  NOP ;  /* 0x0000000000007918 */ /* 0x001fe20000000000 */
.L_x_1:
[----:B------:R-:W-:Y:S05]  /*0130*/  BSYNC B0 ;  /* 0x0000000000007941 */ /* 0x000fea0003800000 */
.L_x_0:
[----:B------:R-:W0:Y:S02]  /*0140*/  SHFL.IDX PT, R3, R0, RZ, 0x1f ;  /* 0x00001fff00037589 */ /* 0x000e2400000e0000 */
[----:B0-----:R-:W-:-:S13]  /*0150*/  ISETP.NE.AND P0, PT, R3, RZ, PT ;  /* 0x000000ff0300720c */ /* 0x001fda0003f05270 */
[----:B------:R-:W-:Y:S05]  /*0160*/  @P0 BRA `(.L_x_2) ;  /* 0x0000000000600947 */ /* 0x000fea0003800000 */
[----:B------:R-:W0:Y:S01]  /*0170*/  S2UR UR8, SR_CgaCtaId ;  /* 0x00000000000879c3 */ /* 0x000e220000008800 */
[----:B------:R-:W-:Y:S01]  /*0180*/  UMOV UR4, 0x400 ;  /* 0x0000040000047882 */ /* 0x000fe20000000000 */
[----:B------:R-:W-:Y:S01]  /*0190*/  UMOV UR5, 0x1 ;  /* 0x0000000100057882 */ /* 0x000fe20000000000 */
[----:B------:R-:W-:Y:S01]  /*01a0*/  UMOV UR6, 0x80 ;  /* 0x0000008000067882 */ /* 0x000fe20000000000 */
[----:B------:R-:W-:Y:S01]  /*01b0*/  ELECT P0, URZ, PT ;  /* 0x00000000003f782f */ /* 0x000fe20003800000 */
[----:B------:R-:W-:-:S04]  /*01c0*/  UIADD3 UR6, -UR6, 0x100000, URZ ;  /* 0x0010000006067890 */ /* 0x000fc8000fffe13f */
[----:B------:R-:W-:Y:S02]  /*01d0*/  USHF.L.U32 UR7, UR6, 0xb, URZ ;  /* 0x0000000b06077899 */ /* 0x000fe4000800063f */
[----:B------:R-:W-:Y:S02]  /*01e0*/  USHF.L.U32 UR6, UR6, 0x1, URZ ;  /* 0x0000000106067899 */ /* 0x000fe4000800063f */
[----:B0-----:R-:W-:Y:S02]  /*01f0*/  ULEA UR8, UR8, UR4, 0x18 ;  /* 0x0000000408087291 */ /* 0x001fe4000f8ec03f */
[----:B------:R-:W-:-:S04]  /*0200*/  UIADD3 UR4, -UR5, 0x100000, URZ ;  /* 0x0010000005047890 */ /* 0x000fc8000fffe13f */
[----:B------:R-:W-:Y:S02]  /*0210*/  USHF.L.U32 UR5, UR4, 0xb, URZ ;  /* 0x0000000b04057899 */ /* 0x000fe4000800063f */
[----:B------:R-:W-:Y:S01]  /*0220*/  USHF.L.U32 UR4, UR4, 0x1, URZ ;  /* 0x0000000104047899 */ /* 0x000fe2000800063f */
[----:B------:R-:W0:Y:S11]  /*0230*/  FENCE.VIEW.ASYNC.S ;  /* 0x00000000000073c6 */ /* 0x000e360000000000 */
[----:B0-----:R0:W1:Y:S01]  /*0240*/  SYNCS.EXCH.64 URZ, [UR8], UR4 ;  /* 0x00000004083f75b2 */ /* 0x0010620008000100 */
[----:B------:R0:W2:Y:S01]  /*0250*/  SYNCS.EXCH.64 URZ, [UR8+0x28], UR6 ;  /* 0x00002806083f75b2 */ /* 0x0000a20008000100 */
[----:B------:R0:W3:Y:S01]  /*0260*/  SYNCS.EXCH.64 URZ, [UR8+0x8], UR4 ;  /* 0x00000804083f75b2 */ /* 0x0000e20008000100 */
[----:B------:R0:W4:Y:S01]  /*0270*/  SYNCS.EXCH.64 URZ, [UR8+0x30], UR6 ;  /* 0x00003006083f75b2 */ /* 0x0001220008000100 */
[----:B------:R0:W0:Y:S01]  /*0280*/  SYNCS.EXCH.64 URZ, [UR8+0x10], UR4 ;  /* 0x00001004083f75b2 */ /* 0x0000220008000100 */
[----:B------:R0:W0:Y:S01]  /*0290*/  SYNCS.EXCH.64 URZ, [UR8+0x38], UR6 ;  /* 0x00003806083f75b2 */ /* 0x0000220008000100 */
[----:B------:R0:W0:Y:S01]  /*02a0*/  SYNCS.EXCH.64 URZ, [UR8+0x18], UR4 ;  /* 0x00001804083f75b2 */ /* 0x0000220008000100 */
[----:B------:R0:W0:Y:S01]  /*02b0*/  SYNCS.EXCH.64 URZ, [UR8+0x40], UR6 ;  /* 0x00004006083f75b2 */ /* 0x0000220008000100 */
[----:B------:R0:W0:Y:S01]  /*02c0*/  SYNCS.EXCH.64 URZ, [UR8+0x20], UR4 ;  /* 0x00002004083f75b2 */ /* 0x0000220008000100 */
[----:B------:R0:W0:Y:S01]  /*02d0*/  SYNCS.EXCH.64 URZ, [UR8+0x48], UR6 ;  /* 0x00004806083f75b2 */ /* 0x0000220008000100 */
[----:B------:R-:W-:Y:S01]  /*02e0*/  NOP ;  /* 0x0000000000007918 */ /* 0x000fe20000000000 */
.L_x_2:
[----:B------:R-:W5:Y:S01]  /*02f0*/  SHFL.IDX PT, R6, R0, RZ, 0x1f ;  /* 0x00001fff00067589 */ /* 0x000f6200000e0000 */
[----:B------:R-:W-:Y:S01]  /*0300*/  ELECT P0, URZ, PT ;  /* 0x00000000003f782f */ /* 0x000fe20003800000 */
[----:B------:R-:W-:Y:S01]  /*0310*/  NOP ;  /* 0x0000000000007918 */ /* 0x000fe20000000000 */
[----:B------:R-:W-:Y:S01]  /*0320*/  ELECT P1, URZ, PT ;  /* 0x00000000003f782f */ /* 0x000fe20003820000 */
[----:B------:R-:W1:Y:S01]  /*0330*/  SHFL.IDX PT, R3, R0, RZ, 0x1f ;  /* 0x00001fff00037589 */ /* 0x000e6200000e0000 */
[----:B0-----:R-:W-:Y:S01]  /*0340*/  UMOV UR4, 0x20 ;  /* 0x0000002000047882 */ /* 0x001fe20000000000 */
[----:B------:R-:W-:Y:S01]  /*0350*/  UMOV UR11, 0x80 ;  /* 0x00000080000b7882 */ /* 0x000fe20000000000 */
[----:B------:R-:W-:Y:S01]  /*0360*/  NOP ;  /* 0x0000000000007918 */ /* 0x000fe20000000000 */
[C---:B------:R-:W-:Y:S01]  /*0370*/  VIADD R33, R8.reuse, 0xffffffff ;  /* 0xffffffff08217836 */ /* 0x040fe20000000000 */
[----:B------:R-:W0:Y:S01]  /*0380*/  SHFL.IDX PT, R5, R5, RZ, 0x1f ;  /* 0x00001fff05057589 */ /* 0x000e2200000e0000 */
[----:B------:R-:W-:Y:S01]  /*0390*/  ULDC.64 UR36, c[0x0][0x208] ;  /* 0x0000820000247ab9 */ /* 0x000fe20000000a00 */
[----:B------:R-:W-:-:S02]  /*03a0*/  ISETP.NE.AND P2, PT, R8, RZ, PT ;  /* 0x000000ff0800720c */ /* 0x000fc40003f45270 */
[----:B------:R-:W-:Y:S02]  /*03b0*/  ISETP.GE.U32.AND P3, PT, R33, 0x2, PT ;  /* 0x000000022100780c */ /* 0x000fe40003f66070 */
[----:B-----5:R-:W-:Y:S02]  /*03c0*/  ISETP.NE.OR P0, PT, R6, RZ, !P0 ;  /* 0x000000ff0600720c */ /* 0x020fe40004705670 */
[----:B-1----:R-:W-:Y:S02]  /*03d0*/  ISETP.NE.OR P1, PT, R3, RZ, !P1 ;  /* 0x000000ff0300720c */ /* 0x002fe40004f25670 */
[----:B------:R-:W-:-:S04]  /*03e0*/  SHF.R.S32.HI R3, RZ, 0x1f, R2 ;  /* 0x0000001fff037819 */ /* 0x000fc80000011402 */
[----:B------:R-:W-:-:S05]  /*03f0*/  LEA.HI R3, R3, R2, RZ, 0x2 ;  /* 0x0000000203037211 */ /* 0x000fca00078f10ff */
[----:B------:R-:W-:Y:S01]  /*0400*/  VOTEU.ALL UP0, P0 ;  /* 0x00000000003f7886 */ /* 0x000fe20000000000 */
[----:B------:R-:W-:Y:S01]  /*0410*/  LOP3.LUT R3, R3, 0xfffffffc, RZ, 0xc0, !PT ;  /* 0xfffffffc03037812 */ /* 0x000fe200078ec0ff */
[----:B------:R-:W-:-:S03]  /*0420*/  VOTEU.ALL UP1, P1 ;  /* 0x00000000003f7886 */ /* 0x000fc60000820000 */
[----:B------:R-:W1:Y:S01]  /*0430*/  @!UP0 S2UR UR7, SR_CgaCtaId ;  /* 0x00000000000789c3 */ /* 0x000e620000008800 */
[----:B------:R-:W-:Y:S01]  /*0440*/  @!UP0 UMOV UR6, 0x400 ;  /* 0x0000040000068882 */ /* 0x000fe20000000000 */
[----:B------:R-:W-:-:S04]  /*0450*/  @!UP0 UIADD3 UR4, -UR4, 0x100000, URZ ;  /* 0x0010000004048890 */ /* 0x000fc8000fffe13f */
[----:B------:R-:W-:Y:S02]  /*0460*/  @!UP0 USHF.L.U32 UR5, UR4, 0xb, URZ ;  /* 0x0000000b04058899 */ /* 0x000fe4000800063f */
[----:B------:R-:W-:Y:S01]  /*0470*/  @!UP0 USHF.L.U32 UR4, UR4, 0x1, URZ ;  /* 0x0000000104048899 */ /* 0x000fe2000800063f */
[----:B------:R-:W-:Y:S01]  /*0480*/  IMAD.IADD R0, R2, 0x1, -R3 ;  /* 0x0000000102007824 */ /* 0x000fe200078e0a03 */
[----:B------:R-:W-:Y:S01]  /*0490*/  @!UP1 UMOV UR9, 0x400 ;  /* 0x0000040000099882 */ /* 0x000fe20000000000 */
[----:B------:R-:W-:Y:S01]  /*04a0*/  VOTEU.ALL UP2, P1 ;  /* 0x00000000003f7886 */ /* 0x000fe20000840000 */
[----:B------:R-:W-:Y:S01]  /*04b0*/  VOTEU.ALL UP3, P1 ;  /* 0x00000000003f7886 */ /* 0x000fe20000860000 */
[----:B------:R-:W-:Y:S01]  /*04c0*/  VOTEU.ALL UP4, P1 ;  /* 0x00000000003f7886 */ /* 0x000fe20000880000 */
[----:B------:R-:W5:Y:S01]  /*04d0*/  @!UP1 S2UR UR10, SR_CgaCtaId ;  /* 0x00000000000a99c3 */ /* 0x000f620000008800 */
[----:B------:R-:W-:Y:S01]  /*04e0*/  VOTEU.ALL UP5, P1 ;  /* 0x00000000003f7886 */ /* 0x000fe200008a0000 */
[----:B------:R-:W-:-:S04]  /*04f0*/  SHF.R.S32.HI R3, RZ, 0x1f, R4 ;  /* 0x0000001fff037819 */ /* 0x000fc80000011404 */
[----:B------:R-:W-:-:S04]  /*0500*/  LEA.HI R3, R3, R4, RZ, 0x7 ;  /* 0x0000000403037211 */ /* 0x000fc800078f38ff */
[----:B------:R-:W-:-:S05]  /*0510*/  LOP3.LUT R3, R3, 0xffffff80, RZ, 0xc0, !PT ;  /* 0xffffff8003037812 */ /* 0x000fca00078ec0ff */
[----:B------:R-:W-:Y:S01]  /*0520*/  IMAD.IADD R3, R4, 0x1, -R3 ;  /* 0x0000000104037824 */ /* 0x000fe200078e0a03 */
[----:B-1----:R-:W-:Y:S02]  /*0530*/  @!UP0 ULEA UR8, UR7, UR6, 0x18 ;  /* 0x0000000607088291 */ /* 0x002fe4000f8ec03f */
[----:B------:R-:W-:-:S04]  /*0540*/  @!UP1 UIADD3 UR6, -UR11, 0x100000, URZ ;  /* 0x001000000b069890 */ /* 0x000fc8000fffe13f */
[----:B------:R-:W-:Y:S02]  /*0550*/  @!UP1 USHF.L.U32 UR7, UR6, 0xb, URZ ;  /* 0x0000000b06079899 */ /* 0x000fe4000800063f */
[----:B------:R-:W-:Y:S01]  /*0560*/  @!UP1 USHF.L.U32 UR6, UR6, 0x1, URZ ;  /* 0x0000000106069899 */ /* 0x000fe2000800063f */
[----:B------:R-:W-:Y:S01]  /*0570*/  VOTEU.ALL UP0, P0 ;  /* 0x00000000003f7886 */ /* 0x000fe20000000000 */
[----:B-----5:R-:W-:Y:S01]  /*0580*/  @!UP1 ULEA UR9, UR10, UR9, 0x18 ;  /* 0x000000090a099291 */ /* 0x020fe2000f8ec03f */
[----:B------:R-:W-:Y:S02]  /*0590*/  VOTEU.ALL UP1, P0 ;  /* 0x00000000003f7886 */ /* 0x000fe40000020000 */
[----:B------:R-:W-:Y:S01]  /*05a0*/  ULDC.64 UR10, c[0x0][0x598] ;  /* 0x00016600000a7ab9 */ /* 0x000fe20000000a00 */
[----:B------:R-:W-:Y:S01]  /*05b0*/  ISETP.NE.AND P0, PT, R0, 0x3, PT ;  /* 0x000000030000780c */ /* 0x000fe20003f05270 */
[----:B------:R-:W1:Y:S02]  /*05c0*/  FENCE.VIEW.ASYNC.S ;  /* 0x00000000000073c6 */ /* 0x000e640000000000 */
[----:B-1----:R1:W2:Y:S01]  /*05d0*/  @!UP0 SYNCS.EXCH.64 URZ, [UR8+0x80], UR4 ;  /* 0x00008004083f85b2 */ /* 0x0022a20008000100 */
[----:B------:R-:W-:-:S02]  /*05e0*/  ISETP.NE.U32.AND P1, PT, RZ, UR10, PT ;  /* 0x0000000aff007c0c */ /* 0x000fc4000bf25070 */
[----:B------:R-:W-:Y:S02]  /*05f0*/  ISETP.EQ.OR P0, PT, R0, RZ, !P0 ;  /* 0x000000ff0000720c */ /* 0x000fe40004702670 */
[----:B------:R-:W-:Y:S02]  /*0600*/  ISETP.NE.AND.EX P1, PT, RZ, UR11, PT, P1 ;  /* 0x0000000bff007c0c */ /* 0x000fe4000bf25310 */
[----:B------:R-:W-:-:S04]  /*0610*/  ISETP.EQ.AND P0, PT, R8, RZ, P0 ;  /* 0x000000ff0800720c */ /* 0x000fc80000702270 */
[----:B------:R-:W-:-:S04]  /*0620*/  SEL R16, RZ, 0x1, !P0 ;  /* 0x00000001ff107807 */ /* 0x000fc80004000000 */
[----:B------:R-:W-:Y:S01]  /*0630*/  SEL R16, R16, 0x2, P3 ;  /* 0x0000000210107807 */ /* 0x000fe20001800000 */
[----:B------:R1:W2:Y:S01]  /*0640*/  @!UP1 SYNCS.EXCH.64 URZ, [UR8+0x88], UR4 ;  /* 0x00008804083f95b2 */ /* 0x0002a20008000100 */
[----:B------:R-:W-:Y:S01]  /*0650*/  NOP ;  /* 0x0000000000007918 */ /* 0x000fe20000000000 */
[----:B------:R1:W2:Y:S01]  /*0660*/  @!UP2 SYNCS.EXCH.64 URZ, [UR9+0x60], UR6 ;  /* 0x00006006093fa5b2 */ /* 0x0002a20008000100 */
[----:B------:R1:W2:Y:S01]  /*0670*/  @!UP3 SYNCS.EXCH.64 URZ, [UR9+0x68], UR6 ;  /* 0x00006806093fb5b2 */ /* 0x0002a20008000100 */
[----:B------:R1:W2:Y:S01]  /*0680*/  @!UP4 SYNCS.EXCH.64 URZ, [UR9+0x70], UR6 ;  /* 0x00007006093fc5b2 */ /* 0x0002a20008000100 */
[----:B------:R1:W2:Y:S01]  /*0690*/  @!UP5 SYNCS.EXCH.64 URZ, [UR9+0x78], UR6 ;  /* 0x00007806093fd5b2 */ /* 0x0002a20008000100 */
[----:B------:R-:W-:Y:S01]  /*06a0*/  NOP ;  /* 0x0000000000007918 */ /* 0x000fe20000000000 */
[----:B--234-:R-:W-:Y:S06]  /*06b0*/  BAR.SYNC.DEFER_BLOCKING 0x0 ;  /* 0x0000000000007b1d */ /* 0x01cfec0000010000 */
[----:B01----:R-:W-:Y:S05]  /*06c0*/  @!P1 BRA `(.L_x_3) ;  /* 0x00000000001c9947 */ /* 0x003fea0003800000 */
[----:B------:R-:W0:Y:S02]  /*06d0*/  LDC.64 R6, c[0x0][0x598] ;  /* 0x00016600ff067b82 */ /* 0x000e240000000a00 */
[----:B0-----:R-:W2:Y:S02]  /*06e0*/  LDG.E.64 R6, desc[UR36][R6.64] ;  /* 0x0000002406067981 */ /* 0x001ea4000c1e1b00 */
[----:B--2---:R-:W-:-:S04]  /*06f0*/  ISETP.NE.U32.AND P0, PT, R6, RZ, PT ;  /* 0x000000ff0600720c */ /* 0x004fc80003f05070 */
[----:B------:R-:W-:-:S13]  /*0700*/  ISETP.NE.AND.EX P0, PT, R7, RZ, PT, P0 ;  /* 0x000000ff0700720c */ /* 0x000fda0003f05300 */
[----:B------:R-:W-:Y:S05]  /*0710*/  @!P0 BRA `(.L_x_3) ;  /* 0x0000000000088947 */ /* 0x000fea0003800000 */
[----:B------:R1:W5:Y:S01]  /*0720*/  LD.E R56, desc[UR36][R6.64] ;  /* 0x0000002406387980 */ /* 0x000362000c101900 */
[----:B------:R-:W-:Y:S05]  /*0730*/  BRA `(.L_x_4) ;  /* 0x0000000000247947 */ /* 0x000fea0003800000 */
.L_x_3:
[----:B------:R-:W-:Y:S02]  /*0740*/  ULDC.64 UR4, c[0x0][0x588] ;  /* 0x0001620000047ab9 */ /* 0x000fe40000000a00 */
[----:B------:R-:W-:-:S04]  /*0750*/  ISETP.NE.U32.AND P0, PT, RZ, UR4, PT ;  /* 0x00000004ff007c0c */ /* 0x000fc8000bf05070 */
[----:B------:R-:W-:-:S13]  /*0760*/  ISETP.NE.AND.EX P0, PT, RZ, UR5, PT, P0 ;  /* 0x00000005ff007c0c */ /* 0x000fda000bf05300 */
[----:B------:R-:W-:Y:S05]  /*0770*/  @!P0 BRA `(.L_x_5) ;  /* 0x00000000000c8947 */ /* 0x000fea0003800000 */
[----:B------:R-:W0:Y:S02]  /*0780*/  LDC.64 R56, c[0x0][0x588] ;  /* 0x00016200ff387b82 */ /* 0x000e240000000a00 */
[----:B0-----:R0:W5:Y:S01]  /*0790*/  LDG.E R56, desc[UR36][R56.64] ;  /* 0x0000002438387981 */ /* 0x001162000c1e1900 */
[----:B------:R-:W-:Y:S05]  /*07a0*/  BRA `(.L_x_4) ;  /* 0x0000000000087947 */ /* 0x000fea0003800000 */
.L_x_5:
[----:B------:R-:W-:Y:S02]  /*07b0*/  ULDC UR4, c[0x0][0x580] ;  /* 0x0001600000047ab9 */ /* 0x000fe40000000800 */
[----:B------:R-:W-:-:S07]  /*07c0*/  IMAD.U32 R56, RZ, RZ, UR4 ;  /* 0x00000004ff387e24 */ /* 0x000fce000f8e00ff */
.L_x_4:
[----:B------:R-:W-:Y:S02]  /*07d0*/  ULDC.64 UR4, c[0x0][0x5a0] ;  /* 0x0001680000047ab9 */ /* 0x000fe40000000a00 */
[----:B------:R-:W-:-:S04]  /*07e0*/  ISETP.NE.U32.AND P0, PT, RZ, UR4, PT ;  /* 0x00000004ff007c0c */ /* 0x000fc8000bf05070 */
[----:B------:R-:W-:-:S13]  /*07f0*/  ISETP.NE.AND.EX P0, PT, RZ, UR5, PT, P0 ;  /* 0x00000005ff007c0c */ /* 0x000fda000bf05300 */
[----:B------:R-:W-:Y:S05]  /*0800*/  @!P0 BRA `(.L_x_6) ;  /* 0x00000000001c8947 */ /* 0x000fea0003800000 */
[----:B-1----:R-:W1:Y:S02]  /*0810*/  LDC.64 R6, c[0x0][0x5a0] ;  /* 0x00016800ff067b82 */ /* 0x002e640000000a00 */
[----:B-1----:R-:W2:Y:S02]  /*0820*/  LDG.E.64 R6, desc[UR36][R6.64] ;  /* 0x0000002406067981 */ /* 0x002ea4000c1e1b00 */
[----:B--2---:R-:W-:-:S04]  /*0830*/  ISETP.NE.U32.AND P0, PT, R6, RZ, PT ;  /* 0x000000ff0600720c */ /* 0x004fc80003f05070 */
[----:B------:R-:W-:-:S13]  /*0840*/  ISETP.NE.AND.EX P0, PT, R7, RZ, PT, P0 ;  /* 0x000000ff0700720c */ /* 0x000fda0003f05300 */
[----:B------:R-:W-:Y:S05]  /*0850*/  @!P0 BRA `(.L_x_6) ;  /* 0x0000000000088947 */ /* 0x000fea0003800000 */
[----:B0-----:R2:W5:Y:S01]  /*0860*/  LD.E R57, desc[UR36][R6.64] ;  /* 0x0000002406397980 */ /* 0x001562000c101900 */
[----:B------:R-:W-:Y:S05]  /*0870*/  BRA `(.L_x_7) ;  /* 0x0000000000247947 */ /* 0x000fea0003800000 */
.L_x_6:
[----:B------:R-:W-:Y:S02]  /*0880*/  ULDC.64 UR4, c[0x0][0x590] ;  /* 0x0001640000047ab9 */ /* 0x000fe40000000a00 */
[----:B------:R-:W-:-:S04]  /*0890*/  ISETP.NE.U32.AND P0, PT, RZ, UR4, PT ;  /* 0x00000004ff007c0c */ /* 0x000fc8000bf05070 */
[----:B------:R-:W-:-:S13]  /*08a0*/  ISETP.NE.AND.EX P0, PT, RZ, UR5, PT, P0 ;  /* 0x00000005ff007c0c */ /* 0x000fda000bf05300 */
[----:B------:R-:W-:Y:S05]  /*08b0*/  @!P0 BRA `(.L_x_8) ;  /* 0x00000000000c8947 */ /* 0x000fea0003800000 */
[----:B-1----:R-:W0:Y:S02]  /*08c0*/  LDC.64 R6, c[0x0][0x590] ;  /* 0x00016400ff067b82 */ /* 0x002e240000000a00 */
[----:B0-----:R0:W5:Y:S01]  /*08d0*/  LDG.E R57, desc[UR36][R6.64] ;  /* 0x0000002406397981 */ /* 0x001162000c1e1900 */
[----:B------:R-:W-:Y:S05]  /*08e0*/  BRA `(.L_x_7) ;  /* 0x0000000000087947 */ /* 0x000fea0003800000 */
.L_x_8:
[----:B------:R-:W-:Y:S02]  /*08f0*/  ULDC UR4, c[0x0][0x584] ;  /* 0x0001610000047ab9 */ /* 0x000fe40000000800 */
[----:B0-----:R-:W-:-:S07]  /*0900*/  IMAD.U32 R57, RZ, RZ, UR4 ;  /* 0x00000004ff397e24 */ /* 0x001fce000f8e00ff */
.L_x_7:
[----:B------:R-:W3:Y:S01]  /*0910*/  LDC R2, c[0x0][0x65c] ;  /* 0x00019700ff027b82 */ /* 0x000ee20000000800 */
[----:B------:R-:W4:Y:S01]  /*0920*/  S2R R14, SR_CTAID.Y ;  /* 0x00000000000e7919 */ /* 0x000f220000002600 */
[----:B------:R-:W-:Y:S01]  /*0930*/  ULDC UR6, c[0x0][0x28c] ;  /* 0x0000a30000067ab9 */ /* 0x000fe20000000800 */
[----:B------:R-:W-:Y:S01]  /*0940*/  ISETP.NE.AND P0, PT, R8, 0x2, PT ;  /* 0x000000020800780c */ /* 0x000fe20003f05270 */
[----:B------:R-:W-:Y:S01]  /*0950*/  UIADD3 UR6, UR6, 0x3f, URZ ;  /* 0x0000003f06067890 */ /* 0x000fe2000fffe03f */
[----:B012---:R-:W0:Y:S01]  /*0960*/  S2R R6, SR_CTAID.X ;  /* 0x0000000000067919 */ /* 0x007e220000002500 */
[----:B------:R-:W-:Y:S01]  /*0970*/  IMAD.MOV.U32 R7, RZ, RZ, RZ ;  /* 0x000000ffff077224 */ /* 0x000fe200078e00ff */
[----:B------:R-:W-:Y:S01]  /*0980*/  UMOV UR38, URZ ;  /* 0x0000003f00267c82 */ /* 0x000fe20008000000 */
[----:B------:R-:W-:Y:S01]  /*0990*/  USHF.R.S32.HI UR7, URZ, 0x1f, UR6 ;  /* 0x0000001f3f077899 */ /* 0x000fe20008011406 */
[----:B------:R-:W-:Y:S01]  /*09a0*/  UMOV UR39, URZ ;  /* 0x0000003f00277c82 */ /* 0x000fe20008000000 */
[----:B------:R-:W-:-:S02]  /*09b0*/  ULDC.64 UR8, c[0x0][0x650] ;  /* 0x0001940000087ab9 */ /* 0x000fc40000000a00 */
[----:B------:R-:W-:-:S04]  /*09c0*/  ULEA.HI UR7, UR7, UR6, URZ, 0x6 ;  /* 0x0000000607077291 */ /* 0x000fc8000f8f303f */
[----:B------:R-:W-:Y:S01]  /*09d0*/  USHF.R.S32.HI UR40, URZ, 0x6, UR7 ;  /* 0x000000063f287899 */ /* 0x000fe20008011407 */
[----:B---3--:R-:W-:-:S13]  /*09e0*/  ISETP.NE.AND P1, PT, R2, 0x1, PT ;  /* 0x000000010200780c */ /* 0x008fda0003f25270 */
[----:B------:R-:W0:Y:S01]  /*09f0*/  @P1 LDC R19, c[0x0][0x10] ;  /* 0x00000400ff131b82 */ /* 0x000e220000000800 */
[----:B----4-:R-:W-:Y:S02]  /*0a00*/  @P1 IMAD.MOV.U32 R8, RZ, RZ, R14 ;  /* 0x000000ffff081224 */ /* 0x010fe400078e000e */
[----:B------:R-:W-:Y:S02]  /*0a10*/  @P1 IMAD.MOV.U32 R9, RZ, RZ, RZ ;  /* 0x000000ffff091224 */ /* 0x000fe400078e00ff */
[----:B------:R-:W-:-:S03]  /*0a20*/  @P1 IMAD.MOV.U32 R17, RZ, RZ, RZ ;  /* 0x000000ffff111224 */ /* 0x000fc600078e00ff */
[----:B------:R-:W1:Y:S01]  /*0a30*/  @!P1 LDC R11, c[0x0][0xc] ;  /* 0x00000300ff0b9b82 */ /* 0x000e620000000800 */
[----:B------:R-:W-:Y:S01]  /*0a40*/  ULDC UR4, c[0x0][0xc] ;  /* 0x0000030000047ab9 */ /* 0x000fe20000000800 */
[----:B------:R-:W-:Y:S02]  /*0a50*/  ULDC UR5, c[0x0][0x10] ;  /* 0x0000040000057ab9 */ /* 0x000fe40000000800 */
[----:B------:R-:W-:-:S04]  /*0a60*/  UIMAD.WIDE.U32 UR4, UR4, UR5, URZ ;  /* 0x00000005040472a5 */ /* 0x000fc8000f8e003f */
[----:B------:R-:W2:Y:S01]  /*0a70*/  LDC R2, c[0x0][0x14] ;  /* 0x00000500ff027b82 */ /* 0x000ea20000000800 */
[----:B0-----:R-:W-:-:S04]  /*0a80*/  @P1 IMAD.WIDE.U32 R18, R6, R19, R8 ;  /* 0x0000001306121225 */ /* 0x001fc800078e0008 */
[----:B------:R-:W-:Y:S02]  /*0a90*/  @P1 IMAD.IADD R17, R19, 0x1, R17 ;  /* 0x0000000113111824 */ /* 0x000fe400078e0211 */
[----:B-1----:R-:W-:-:S04]  /*0aa0*/  @!P1 IMAD.WIDE.U32 R8, R11, R14, R6 ;  /* 0x0000000e0b089225 */ /* 0x002fc800078e0006 */
[----:B------:R-:W-:Y:S02]  /*0ab0*/  @!P1 IMAD.MOV.U32 R18, RZ, RZ, R8 ;  /* 0x000000ffff129224 */ /* 0x000fe400078e0008 */
[----:B------:R-:W-:Y:S02]  /*0ac0*/  @!P1 IMAD.MOV.U32 R17, RZ, RZ, R9 ;  /* 0x000000ffff119224 */ /* 0x000fe400078e0009 */
[----:B--2---:R-:W-:-:S04]  /*0ad0*/  IMAD.WIDE.U32 R12, R2, UR4, RZ ;  /* 0x00000004020c7c25 */ /* 0x004fc8000f8e00ff */
[----:B------:R-:W-:Y:S01]  /*0ae0*/  IMAD R23, R2, UR5, RZ ;  /* 0x0000000502177c24 */ /* 0x000fe2000f8e02ff */
[----:B------:R0:W-:Y:S03]  /*0af0*/  STL.64 [R1], R12 ;  /* 0x0000000c01007387 */ /* 0x0001e60000100a00 */
[----:B------:R-:W-:Y:S01]  /*0b00*/  IMAD.IADD R23, R13, 0x1, R23 ;  /* 0x000000010d177824 */ /* 0x000fe200078e0217 */
[----:B------:R-:W-:Y:S06]  /*0b10*/  @P0 BRA `(.L_x_9) ;  /* 0x0000000000200947 */ /* 0x000fec0003800000 */
[----:B------:R-:W-:Y:S01]  /*0b20*/  UISETP.GE.U32.AND UP0, UPT, UR40, 0x5, UPT ;  /* 0x000000052800788c */ /* 0x000fe2000bf06070 */
[----:B------:R-:W-:Y:S01]  /*0b30*/  IADD3 R18, P0, R18, R12, RZ ;  /* 0x0000000c12127210 */ /* 0x000fe20007f1e0ff */
[----:B------:R-:W-:Y:S01]  /*0b40*/  UIMAD.WIDE.U32 UR4, UR40, -0x33333333, URZ ;  /* 0xcccccccd280478a5 */ /* 0x000fe2000f8e003f */
[----:B------:R-:W-:-:S03]  /*0b50*/  UMOV UR39, URZ ;  /* 0x0000003f00277c82 */ /* 0x000fc60008000000 */
[----:B------:R-:W-:Y:S01]  /*0b60*/  USHF.R.U32.HI UR4, URZ, 0x2, UR5 ;  /* 0x000000023f047899 */ /* 0x000fe20008011605 */
[----:B------:R-:W-:-:S03]  /*0b70*/  IMAD.X R17, R23, 0x1, R17, P0 ;  /* 0x0000000117117824 */ /* 0x000fc600000e0611 */
[----:B------:R-:W-:Y:S02]  /*0b80*/  UIMAD UR38, UR4, -0x5, UR40 ;  /* 0xfffffffb042678a4 */ /* 0x000fe4000f8e0228 */
[----:B------:R-:W-:-:S12]  /*0b90*/  @UP0 ULOP3.LUT UR39, UR4, 0x1, URZ, 0xc0, !UPT ;  /* 0x0000000104270892 */ /* 0x000fd8000f8ec03f */
.L_x_9:
[----:B------:R-:W-:Y:S01]  /*0ba0*/  ISETP.GE.U32.AND P0, PT, R18, UR8, PT ;  /* 0x0000000812007c0c */ /* 0x000fe2000bf06070 */
[----:B------:R-:W-:Y:S01]  /*0bb0*/  IMAD.MOV.U32 R19, RZ, RZ, -0x1 ;  /* 0xffffffffff137424 */ /* 0x000fe200078e00ff */
[----:B------:R-:W-:Y:S01]  /*0bc0*/  PRMT R8, RZ, 0x7610, R8 ;  /* 0x00007610ff087816 */ /* 0x000fe20000000008 */
[----:B------:R-:W-:Y:S01]  /*0bd0*/  IMAD.MOV.U32 R22, RZ, RZ, -0x1 ;  /* 0xffffffffff167424 */ /* 0x000fe200078e00ff */
[----:B------:R-:W-:Y:S01]  /*0be0*/  ISETP.GE.U32.AND.EX P0, PT, R17, UR9, PT, P0 ;  /* 0x0000000911007c0c */ /* 0x000fe2000bf06100 */
[----:B------:R-:W-:-:S12]  /*0bf0*/  IMAD.MOV.U32 R2, RZ, RZ, -0x1 ;  /* 0xffffffffff027424 */ /* 0x000fd800078e00ff */
[----:B------:R-:W-:Y:S05]  /*0c00*/  @P0 BRA `(.L_x_10) ;  /* 0x00000004005c0947 */ /* 0x000fea0003800000 */
[----:B------:R-:W1:Y:S01]  /*0c10*/  LDC.64 R20, c[0x0][0x628] ;  /* 0x00018a00ff147b82 */ /* 0x000e620000000a00 */
[----:B------:R-:W-:Y:S02]  /*0c20*/  IMAD.MOV.U32 R8, RZ, RZ, R18 ;  /* 0x000000ffff087224 */ /* 0x000fe400078e0012 */
[----:B------:R-:W-:-:S05]  /*0c30*/  IMAD.MOV.U32 R9, RZ, RZ, R17 ;  /* 0x000000ffff097224 */ /* 0x000fca00078e0011 */
[----:B------:R-:W2:Y:S08]  /*0c40*/  LDC R2, c[0x0][0x630] ;  /* 0x00018c00ff027b82 */ /* 0x000eb00000000800 */
[----:B------:R-:W3:Y:S01]  /*0c50*/  LDC.64 R24, c[0x0][0x620] ;  /* 0x00018800ff187b82 */ /* 0x000ee20000000a00 */
[----:B-1----:R-:W-:-:S04]  /*0c60*/  ISETP.NE.U32.AND P0, PT, R20, RZ, PT ;  /* 0x000000ff1400720c */ /* 0x002fc80003f05070 */
[----:B------:R-:W-:-:S13]  /*0c70*/  ISETP.NE.AND.EX P0, PT, R21, RZ, PT, P0 ;  /* 0x000000ff1500720c */ /* 0x000fda0003f05300 */
[----:B--23--:R-:W-:Y:S05]  /*0c80*/  @!P0 BRA `(.L_x_11) ;  /* 0x0000000000288947 */ /* 0x00cfea0003800000 */
[----:B0-----:R-:W0:Y:S02]  /*0c90*/  LDC R13, c[0x0][0x634] ;  /* 0x00018d00ff0d7b82 */ /* 0x001e240000000800 */
[----:B0-----:R-:W-:-:S05]  /*0ca0*/  IADD3 R13, P0, R18, R13, RZ ;  /* 0x0000000d120d7210 */ /* 0x001fca0007f1e0ff */
[----:B------:R-:W-:-:S04]  /*0cb0*/  IMAD.X R15, RZ, RZ, R17, P0 ;  /* 0x000000ffff0f7224 */ /* 0x000fc800000e0611 */
[----:B------:R-:W-:-:S04]  /*0cc0*/  IMAD.WIDE.U32 R8, R15, R20, RZ ;  /* 0x000000140f087225 */ /* 0x000fc800078e00ff */
[----:B------:R-:W-:-:S04]  /*0cd0*/  IMAD.WIDE.U32 R10, P0, R13, R21, R8 ;  /* 0x000000150d0a7225 */ /* 0x000fc80007800008 */
[----:B------:R-:W-:-:S04]  /*0ce0*/  IMAD.WIDE.U32 R8, R13, R20, RZ ;  /* 0x000000140d087225 */ /* 0x000fc800078e00ff */
[----:B------:R-:W-:Y:S01]  /*0cf0*/  IMAD.X R13, RZ, RZ, RZ, P0 ;  /* 0x000000ffff0d7224 */ /* 0x000fe200000e06ff */
[----:B------:R-:W-:Y:S01]  /*0d00*/  IADD3 RZ, P0, R9, R10, RZ ;  /* 0x0000000a09ff7210 */ /* 0x000fe20007f1e0ff */
[----:B------:R-:W-:-:S04]  /*0d10*/  IMAD.MOV.U32 R12, RZ, RZ, R11 ;  /* 0x000000ffff0c7224 */ /* 0x000fc800078e000b */
[----:B------:R-:W-:-:S08]  /*0d20*/  IMAD.WIDE.U32.X R8, R15, R21, R12, P0 ;  /* 0x000000150f087225 */ /* 0x000fd000000e040c */
.L_x_11:
[-CC-:B------:R-:W-:Y:S01]  /*0d30*/  SHF.R.U64 R31, R8, R2.reuse, R9.reuse ;  /* 0x00000002081f7219 */ /* 0x180fe20000001209 */
[----:B0-----:R-:W0:Y:S01]  /*0d40*/  LDC R12, c[0x0][0x618] ;  /* 0x00018600ff0c7b82 */ /* 0x001e220000000800 */
[----:B------:R-:W-:Y:S01]  /*0d50*/  SHF.R.U32.HI R7, RZ, R2, R9 ;  /* 0x00000002ff077219 */ /* 0x000fe20000011609 */
[----:B------:R-:W-:Y:S01]  /*0d60*/  ULDC UR4, c[0x0][0x150] ;  /* 0x0000540000047ab9 */ /* 0x000fe20000000800 */
[----:B------:R-:W-:Y:S01]  /*0d70*/  IADD3 R11, P0, RZ, -R31, RZ ;  /* 0x8000001fff0b7210 */ /* 0x000fe20007f1e0ff */
[----:B------:R-:W-:Y:S01]  /*0d80*/  IMAD.MOV.U32 R19, RZ, RZ, R17 ;  /* 0x000000ffff137224 */ /* 0x000fe200078e0011 */
[----:B------:R-:W-:-:S03]  /*0d90*/  I2FP.F32.U32 R2, R6 ;  /* 0x0000000600027245 */ /* 0x000fc60000201000 */
[----:B------:R-:W1:Y:S01]  /*0da0*/  LDC.64 R26, c[0x0][0x640] ;  /* 0x00019000ff1a7b82 */ /* 0x000e620000000a00 */
[----:B------:R-:W-:Y:S02]  /*0db0*/  IMAD.X R13, RZ, RZ, ~R7, P0 ;  /* 0x000000ffff0d7224 */ /* 0x000fe400000e0e07 */
[----:B------:R-:W-:Y:S01]  /*0dc0*/  FMUL R2, R2, UR4 ;  /* 0x0000000402027c20 */ /* 0x000fe20008400000 */
[----:B------:R-:W-:Y:S01]  /*0dd0*/  IMAD.WIDE.U32 R8, R11, R24, R18 ;  /* 0x000000180b087225 */ /* 0x000fe200078e0012 */
[----:B------:R-:W-:-:S03]  /*0de0*/  ULDC UR4, c[0x0][0x154] ;  /* 0x0000550000047ab9 */ /* 0x000fc60000000800 */
[----:B------:R-:W-:Y:S01]  /*0df0*/  IMAD R10, R13, R24, RZ ;  /* 0x000000180d0a7224 */ /* 0x000fe200078e02ff */
[----:B------:R-:W2:Y:S01]  /*0e00*/  LDC R7, c[0x0][0x144] ;  /* 0x00005100ff077b82 */ /* 0x000ea20000000800 */
[----:B------:R-:W3:Y:S02]  /*0e10*/  F2I.U32.TRUNC.NTZ R2, R2 ;  /* 0x0000000200027305 */ /* 0x000ee4000020f000 */
[----:B------:R-:W-:-:S04]  /*0e20*/  IMAD R11, R11, R25, R10 ;  /* 0x000000190b0b7224 */ /* 0x000fc800078e020a */
[----:B------:R-:W-:Y:S01]  /*0e30*/  IMAD.IADD R9, R9, 0x1, R11 ;  /* 0x0000000109097824 */ /* 0x000fe200078e020b */
[----:B------:R-:W4:Y:S01]  /*0e40*/  LDC R22, c[0x0][0x608] ;  /* 0x00018200ff167b82 */ /* 0x000f220000000800 */
[----:B------:R-:W-:-:S03]  /*0e50*/  IMAD.MOV.U32 R11, RZ, RZ, -0x1 ;  /* 0xffffffffff0b7424 */ /* 0x000fc600078e00ff */
[--C-:B0-----:R-:W-:Y:S02]  /*0e60*/  SHF.R.U64 R20, R8, R12, R9.reuse ;  /* 0x0000000c08147219 */ /* 0x101fe40000001209 */
[----:B------:R-:W-:Y:S02]  /*0e70*/  I2FP.F32.U32 R8, R14 ;  /* 0x0000000e00087245 */ /* 0x000fe40000201000 */
[----:B------:R-:W0:Y:S01]  /*0e80*/  LDC R24, c[0x0][0x658] ;  /* 0x00019600ff187b82 */ /* 0x000e220000000800 */
[----:B-1----:R-:W-:Y:S01]  /*0e90*/  ISETP.NE.U32.AND P0, PT, R26, RZ, PT ;  /* 0x000000ff1a00720c */ /* 0x002fe20003f05070 */
[----:B---3--:R-:W-:Y:S02]  /*0ea0*/  IMAD.MOV R10, RZ, RZ, -R2 ;  /* 0x000000ffff0a7224 */ /* 0x008fe400078e0a02 */
[----:B------:R-:W-:Y:S01]  /*0eb0*/  FMUL R8, R8, UR4 ;  /* 0x0000000408087c20 */ /* 0x000fe20008400000 */
[----:B------:R-:W-:Y:S02]  /*0ec0*/  SHF.R.U32.HI R9, RZ, R12, R9 ;  /* 0x0000000cff097219 */ /* 0x000fe40000011609 */
[----:B------:R-:W-:Y:S01]  /*0ed0*/  ISETP.NE.AND.EX P0, PT, R27, RZ, PT, P0 ;  /* 0x000000ff1b00720c */ /* 0x000fe20003f05300 */
[----:B------:R1:W3:Y:S01]  /*0ee0*/  F2I.U32.TRUNC.NTZ R15, R8 ;  /* 0x00000008000f7305 */ /* 0x0002e2000020f000 */
[----:B------:R-:W1:Y:S01]  /*0ef0*/  LDC R19, c[0x0][0x148] ;  /* 0x00005200ff137b82 */ /* 0x000e620000000800 */
[----:B--2---:R-:W-:-:S07]  /*0f00*/  IMAD R2, R7, R10, R6 ;  /* 0x0000000a07027224 */ /* 0x004fce00078e0206 */
[----:B------:R-:W2:Y:S01]  /*0f10*/  LDC R25, c[0x0][0x600] ;  /* 0x00018000ff197b82 */ /* 0x000ea20000000800 */
[-CC-:B----4-:R-:W-:Y:S02]  /*0f20*/  SHF.R.U64 R32, R20, R22.reuse, R9.reuse ;  /* 0x0000001614207219 */ /* 0x190fe40000001209 */
[----:B------:R-:W-:Y:S01]  /*0f30*/  SHF.R.U32.HI R7, RZ, R22, R9 ;  /* 0x00000016ff077219 */ /* 0x000fe20000011609 */
[----:B------:R-:W-:-:S04]  /*0f40*/  IMAD.MOV.U32 R9, RZ, RZ, 0x1 ;  /* 0x00000001ff097424 */ /* 0x000fc800078e00ff */
[----:B------:R-:W4:Y:S01]  /*0f50*/  LDC R28, c[0x0][0x648] ;  /* 0x00019200ff1c7b82 */ /* 0x000f220000000800 */
[-C--:B0-----:R-:W-:Y:S02]  /*0f60*/  SHF.L.U32 R6, R11, R24.reuse, RZ ;  /* 0x000000180b067219 */ /* 0x081fe400000006ff */
[--C-:B------:R-:W-:Y:S02]  /*0f70*/  SHF.R.U64 R22, R32, R24, R7.reuse ;  /* 0x0000001820167219 */ /* 0x100fe40000001207 */
[----:B------:R-:W-:Y:S02]  /*0f80*/  LOP3.LUT R13, RZ, R6, RZ, 0x33, !PT ;  /* 0x00000006ff0d7212 */ /* 0x000fe400078e33ff */
[-C--:B------:R-:W-:Y:S01]  /*0f90*/  SHF.R.U32.HI R7, RZ, R24.reuse, R7 ;  /* 0x00000018ff077219 */ /* 0x080fe20000011607 */
[----:B------:R-:W0:Y:S01]  /*0fa0*/  LDC R29, c[0x0][0x638] ;  /* 0x00018e00ff1d7b82 */ /* 0x000e220000000800 */
[----:B------:R-:W-:Y:S01]  /*0fb0*/  SHF.L.U32 R12, R9, R24, RZ ;  /* 0x00000018090c7219 */ /* 0x000fe200000006ff */
[----:B------:R-:W-:-:S06]  /*0fc0*/  IMAD.MOV.U32 R6, RZ, RZ, R22 ;  /* 0x000000ffff067224 */ /* 0x000fcc00078e0016 */
[----:B------:R-:W0:Y:S01]  /*0fd0*/  LDC R30, c[0x0][0x610] ;  /* 0x00018400ff1e7b82 */ /* 0x000e220000000800 */
[----:B-1-3--:R-:W-:Y:S05]  /*0fe0*/  @!P0 BRA `(.L_x_12) ;  /* 0x0000000000288947 */ /* 0x00afea0003800000 */
[----:B------:R-:W1:Y:S02]  /*0ff0*/  LDC R11, c[0x0][0x64c] ;  /* 0x00019300ff0b7b82 */ /* 0x000e640000000800 */
[----:B-1----:R-:W-:-:S05]  /*1000*/  IADD3 R11, P0, R22, R11, RZ ;  /* 0x0000000b160b7210 */ /* 0x002fca0007f1e0ff */
        /* <DEDUP_REMOVED lines=8> */
.L_x_12:
[----:B----4-:R-:W-:Y:S01]  /*1090*/  SHF.R.U64 R6, R6, R28, R7 ;  /* 0x0000001c06067219 */ /* 0x010fe20000001207 */
[----:B--2---:R-:W-:Y:S01]  /*10a0*/  VIADD R7, R25, 0xffffffff ;  /* 0xffffffff19077836 */ /* 0x004fe20000000000 */
[----:B------:R-:W-:Y:S01]  /*10b0*/  LOP3.LUT R13, R32, R13, RZ, 0xc0, !PT ;  /* 0x0000000d200d7212 */ /* 0x000fe200078ec0ff */
[----:B------:R-:W-:Y:S02]  /*10c0*/  IMAD.MOV R15, RZ, RZ, -R15 ;  /* 0x000000ffff0f7224 */ /* 0x000fe400078e0a0f */
[----:B------:R-:W-:Y:S01]  /*10d0*/  IMAD.MOV R8, RZ, RZ, -R6 ;  /* 0x000000ffff087224 */ /* 0x000fe200078e0a06 */
[----:B------:R-:W-:Y:S01]  /*10e0*/  LOP3.LUT R7, R20, R7, RZ, 0xc0, !PT ;  /* 0x0000000714077212 */ /* 0x000fe200078ec0ff */
[----:B------:R-:W-:Y:S02]  /*10f0*/  IMAD R13, R12, R6, R13 ;  /* 0x000000060c0d7224 */ /* 0x000fe400078e020d */
[----:B------:R-:W-:Y:S02]  /*1100*/  @P1 IMAD R2, R19, R15, R14 ;  /* 0x0000000f13021224 */ /* 0x000fe400078e020e */
[----:B0-----:R-:W-:-:S02]  /*1110*/  IMAD R6, R8, R29, R22 ;  /* 0x0000001d08067224 */ /* 0x001fc400078e0216 */
[----:B------:R-:W-:Y:S02]  /*1120*/  IMAD R2, R13, R30, R2 ;  /* 0x0000001e0d027224 */ /* 0x000fe400078e0202 */
[----:B------:R-:W-:Y:S02]  /*1130*/  IMAD R19, R6, R25, R7 ;  /* 0x0000001906137224 */ /* 0x000fe400078e0207 */
[----:B------:R-:W-:-:S03]  /*1140*/  IMAD.MOV.U32 R8, RZ, RZ, 0x1 ;  /* 0x00000001ff087424 */ /* 0x000fc600078e00ff */
[----:B------:R-:W-:Y:S02]  /*1150*/  SEL R22, R19, R2, !P1 ;  /* 0x0000000213167207 */ /* 0x000fe40004800000 */
[----:B------:R-:W-:Y:S01]  /*1160*/  SEL R19, R2, R19, !P1 ;  /* 0x0000001302137207 */ /* 0x000fe20004800000 */
[----:B------:R-:W-:-:S07]  /*1170*/  IMAD.MOV.U32 R2, RZ, RZ, R31 ;  /* 0x000000ffff027224 */ /* 0x000fce00078e001f */
.L_x_10:
[----:B------:R-:W-:Y:S05]  /*1180*/  @!P2 BRA `(.L_x_13) ;  /* 0x000000380010a947 */ /* 0x000fea0003800000 */
[----:B------:R-:W-:-:S13]  /*1190*/  ISETP.GT.U32.AND P0, PT, R33, 0x1, PT ;  /* 0x000000012100780c */ /* 0x000fda0003f04070 */
[----:B------:R-:W-:Y:S05]  /*11a0*/  @P0 EXIT ;  /* 0x000000000000094d */ /* 0x000fea0003800000 */
.L_x_14:
[----:B------:R-:W-:-:S08]  /*11b0*/  NOP ;  /* 0x0000000000007918 */ /* 0x000fd00000000000 */
[----:B------:R-:W1:Y:S02]  /*11c0*/  USETMAXREG.TRY_ALLOC.CTAPOOL UP0, 0xe8 ;  /* 0x000000e8000079c8 */ /* 0x000e640008000600 */
[----:B-1----:R-:W-:-:S13]  /*11d0*/  PLOP3.LUT P0, PT, PT, PT, UP0, 0x80, 0x0 ;  /* 0x000000000000781c */ /* 0x002fda0003f0f008 */
[----:B------:R-:W-:Y:S05]  /*11e0*/  @!P0 BRA `(.L_x_14) ;  /* 0xfffffffc00f08947 */ /* 0x000fea000383ffff */
[----:B------:R-:W-:-:S13]  /*11f0*/  LOP3.LUT P0, RZ, R8, 0xff, RZ, 0xc0, !PT ;  /* 0x000000ff08ff7812 */ /* 0x000fda000780c0ff */
[----:B------:R-:W-:Y:S05]  /*1200*/  @!P0 EXIT ;  /* 0x000000000000894d */ /* 0x000fea0003800000 */
[----:B------:R-:W1:Y:S01]  /*1210*/  S2UR UR4, SR_CgaCtaId ;  /* 0x00000000000479c3 */ /* 0x000e620000008800 */
[----:B------:R-:W-:Y:S01]  /*1220*/  VIADD R6, R5, 0xffffffff ;  /* 0xffffffff05067836 */ /* 0x000fe20000000000 */
[----:B------:R-:W-:Y:S01]  /*1230*/  SHF.R.S32.HI R0, RZ, 0x1f, R3 ;  /* 0x0000001fff007819 */ /* 0x000fe20000011403 */
[----:B------:R-:W-:Y:S01]  /*1240*/  UMOV UR41, 0x400 ;  /* 0x0000040000297882 */ /* 0x000fe20000000000 */
[----:B------:R-:W-:Y:S01]  /*1250*/  UISETP.LT.AND UP0, UPT, UR40, 0x1, UPT ;  /* 0x000000012800788c */ /* 0x000fe2000bf01270 */
[----:B------:R-:W-:Y:S01]  /*1260*/  LOP3.LUT R70, R16, 0x1, RZ, 0xfc, !PT ;  /* 0x0000000110467812 */ /* 0x000fe200078efcff */
[----:B------:R-:W-:Y:S01]  /*1270*/  ULDC UR6, c[0x0][0x284] ;  /* 0x0000a10000067ab9 */ /* 0x000fe20000000800 */
[----:B------:R-:W-:Y:S01]  /*1280*/  R2UR UR42, R6 ;  /* 0x00000000062a72ca */ /* 0x000fe200000e0000 */
[----:B------:R-:W-:Y:S01]  /*1290*/  USEL UR43, UR40, 0x1, UP0 ;  /* 0x00000001282b7887 */ /* 0x000fe20008000000 */
[CC--:B------:R-:W-:Y:S01]  /*12a0*/  LEA.HI R4, R0.reuse, R3.reuse, RZ, 0x2 ;  /* 0x0000000300047211 */ /* 0x0c0fe200078f10ff */
[----:B------:R-:W-:Y:S01]  /*12b0*/  USHF.L.U32 UR46, UR40, 0x1, URZ ;  /* 0x00000001282e7899 */ /* 0x000fe2000800063f */
[----:B------:R-:W-:Y:S01]  /*12c0*/  LEA.HI R0, R0, R3, RZ, 0x5 ;  /* 0x0000000300007211 */ /* 0x000fe200078f28ff */
[----:B------:R-:W-:Y:S01]  /*12d0*/  UIADD3 UR43, -UR43, UR40, URZ ;  /* 0x000000282b2b7290 */ /* 0x000fe2000fffe13f */
[----:B------:R-:W-:-:S02]  /*12e0*/  SHF.R.S32.HI R58, RZ, 0x2, R4 ;  /* 0x00000002ff3a7819 */ /* 0x000fc40000011404 */
[----:B------:R-:W-:Y:S02]  /*12f0*/  SHF.R.S32.HI R5, RZ, 0x1f, R4 ;  /* 0x0000001fff057819 */ /* 0x000fe40000011404 */
[----:B------:R-:W-:Y:S02]  /*1300*/  LOP3.LUT R60, R4, 0xfffffffc, RZ, 0xc0, !PT ;  /* 0xfffffffc043c7812 */ /* 0x000fe400078ec0ff */
[----:B------:R-:W-:Y:S01]  /*1310*/  LEA.HI R5, R5, R58, RZ, 0x3 ;  /* 0x0000003a05057211 */ /* 0x000fe200078f18ff */
[----:B------:R-:W-:Y:S01]  /*1320*/  USHF.L.U32 UR42, UR42, 0x3, URZ ;  /* 0x000000032a2a7899 */ /* 0x000fe2000800063f */
[----:B------:R-:W-:Y:S01]  /*1330*/  ISETP.NE.AND P0, PT, R6, RZ, PT ;  /* 0x000000ff0600720c */ /* 0x000fe20003f05270 */
[----:B------:R-:W-:Y:S01]  /*1340*/  IMAD.IADD R60, R3, 0x1, -R60 ;  /* 0x00000001033c7824 */ /* 0x000fe200078e0a3c */
[----:B------:R-:W-:Y:S01]  /*1350*/  LOP3.LUT R5, R5, 0xfffffff8, RZ, 0xc0, !PT ;  /* 0xfffffff805057812 */ /* 0x000fe200078ec0ff */
[----:B-1----:R-:W-:Y:S01]  /*1360*/  ULEA UR41, UR4, UR41, 0x18 ;  /* 0x0000002904297291 */ /* 0x002fe2000f8ec03f */
[----:B------:R-:W-:Y:S01]  /*1370*/  SEL R71, RZ, 0x1, P0 ;  /* 0x00000001ff477807 */ /* 0x000fe20000000000 */
[----:B------:R-:W-:-:S02]  /*1380*/  IMAD.U32 R62, RZ, RZ, UR42 ;  /* 0x0000002aff3e7e24 */ /* 0x000fc4000f8e00ff */
[----:B------:R-:W-:Y:S01]  /*1390*/  UIADD3 UR47, UR41, 0x60, URZ ;  /* 0x00000060292f7890 */ /* 0x000fe2000fffe03f */
[----:B------:R-:W-:Y:S01]  /*13a0*/  IMAD.IADD R58, R58, 0x1, -R5 ;  /* 0x000000013a3a7824 */ /* 0x000fe200078e0a05 */
[----:B------:R-:W-:Y:S01]  /*13b0*/  UIADD3 UR4, UR41, 0x180, URZ ;  /* 0x0000018029047890 */ /* 0x000fe2000fffe03f */
[----:B------:R-:W-:Y:S01]  /*13c0*/  SHF.R.S32.HI R5, RZ, 0x5, R0 ;  /* 0x00000005ff057819 */ /* 0x000fe20000011400 */
[----:B------:R-:W-:Y:S01]  /*13d0*/  UIADD3 UR5, UR41, 0xa180, URZ ;  /* 0x0000a18029057890 */ /* 0x000fe2000fffe03f */
[C---:B------:R-:W-:Y:S01]  /*13e0*/  LOP3.LUT R64, R62.reuse, 0x8, RZ, 0xc0, !PT ;  /* 0x000000083e407812 */ /* 0x040fe200078ec0ff */
[----:B------:R-:W-:Y:S01]  /*13f0*/  USHF.R.U32.HI UR4, URZ, 0x4, UR4 ;  /* 0x000000043f047899 */ /* 0x000fe20008011604 */
[--C-:B------:R-:W-:Y:S01]  /*1400*/  SHF.R.S32.HI R59, RZ, 0x1f, R58.reuse ;  /* 0x0000001fff3b7819 */ /* 0x100fe2000001143a */
[----:B------:R-:W-:Y:S01]  /*1410*/  USHF.R.U32.HI UR5, URZ, 0x4, UR5 ;  /* 0x000000043f057899 */ /* 0x000fe20008011605 */
[C-C-:B------:R-:W-:Y:S01]  /*1420*/  IMAD R65, R5.reuse, -0x10, -R58.reuse ;  /* 0xfffffff005417824 */ /* 0x140fe200078e0a3a */
[----:B------:R-:W-:Y:S01]  /*1430*/  ULOP3.LUT UR4, UR4, 0x3fff, URZ, 0xc0, !UPT ;  /* 0x00003fff04047892 */ /* 0x000fe2000f8ec03f */
[----:B------:R-:W-:Y:S01]  /*1440*/  IMAD.U32 R61, RZ, RZ, UR47 ;  /* 0x0000002fff3d7e24 */ /* 0x000fe2000f8e00ff */
[----:B------:R-:W-:Y:S01]  /*1450*/  ULOP3.LUT UR5, UR5, 0x3fff, URZ, 0xc0, !UPT ;  /* 0x00003fff05057892 */ /* 0x000fe2000f8ec03f */
[----:B------:R-:W-:Y:S01]  /*1460*/  IMAD.WIDE R58, R5, 0x10, R58 ;  /* 0x00000010053a7825 */ /* 0x000fe200078e023a */
[----:B------:R-:W-:Y:S01]  /*1470*/  LOP3.LUT R62, R62, 0x8, RZ, 0xc, !PT ;  /* 0x000000083e3e7812 */ /* 0x000fe200078e0cff */
[----:B------:R-:W-:Y:S01]  /*1480*/  ULOP3.LUT UR44, UR4, 0x10000, URZ, 0xfc, !UPT ;  /* 0x00010000042c7892 */ /* 0x000fe2000f8efc3f */
[----:B------:R-:W-:Y:S01]  /*1490*/  LOP3.LUT R64, R64, 0x18, RZ, 0x3c, !PT ;  /* 0x0000001840407812 */ /* 0x000fe200078e3cff */
[----:B------:R-:W-:Y:S01]  /*14a0*/  VIADD R63, R61, UR42 ;  /* 0x0000002a3d3f7c36 */ /* 0x000fe20008000000 */
[----:B------:R-:W-:Y:S01]  /*14b0*/  ULOP3.LUT UR45, UR5, 0x10000, URZ, 0xfc, !UPT ;  /* 0x00010000052d7892 */ /* 0x000fe2000f8efc3f */
[----:B------:R-:W-:-:S11]  /*14c0*/  VIADD R65, R65, UR6 ;  /* 0x0000000641417c36 */ /* 0x000fd60008000000 */
.L_x_98:
[----:B------:R-:W-:Y:S01]  /*14d0*/  SHF.L.U32 R0, R71, 0x1f, RZ ;  /* 0x0000001f47007819 */ /* 0x000fe200000006ff */
[----:B------:R-:W-:Y:S02]  /*14e0*/  ULDC UR4, c[0x0][0x28c] ;  /* 0x0000a30000047ab9 */ /* 0x000fe40000000800 */
[----:B------:R-:W-:Y:S01]  /*14f0*/  ISETP.LT.AND P1, PT, RZ, UR4, PT ;  /* 0x00000004ff007c0c */ /* 0x000fe2000bf21270 */
[----:B-1----:R-:W1:Y:S02]  /*1500*/  SYNCS.PHASECHK.TRANS64.TRYWAIT P0, [R61+UR42], R0 ;  /* 0x000000003d0075a7 */ /* 0x002e64000800016a */
[----:B-1-34-:R-:W-:Y:S10]  /*1510*/  @!P0 BRA `(.L_x_15) ;  /* 0x0000004400408947 */ /* 0x01aff40003800000 */
.L_x_121:
[----:B------:R-:W-:Y:S05]  /*1520*/  @P1 BRA `(.L_x_16) ;  /* 0x0000000000401947 */ /* 0x000fea0003800000 */
[----:B-1----:R-:W-:Y:S01]  /*1530*/  MOV R0, 0x0 ;  /* 0x0000000000007802 */ /* 0x002fe20000000f00 */
[----:B------:R-:W-:Y:S01]  /*1540*/  ULDC.64 UR4, c[0x4][0x68] ;  /* 0x01001a0000047ab9 */ /* 0x000fe20000000a00 */
[----:B------:R-:W-:Y:S01]  /*1550*/  ULDC.64 UR6, c[0x4][0x8] ;  /* 0x0100020000067ab9 */ /* 0x000fe20000000a00 */
[----:B------:R-:W-:Y:S01]  /*1560*/  IMAD.U32 R4, RZ, RZ, UR4 ;  /* 0x00000004ff047e24 */ /* 0x000fe2000f8e00ff */
[----:B------:R1:W2:Y:S01]  /*1570*/  LDC.64 R14, c[0x4][R0] ;  /* 0x01000000000e7b82 */ /* 0x0002a20000000a00 */
[----:B------:R-:W-:Y:S01]  /*1580*/  IMAD.U32 R5, RZ, RZ, UR5 ;  /* 0x00000005ff057e24 */ /* 0x000fe2000f8e00ff */
[----:B------:R-:W-:Y:S01]  /*1590*/  ULDC.64 UR4, c[0x4][0x70] ;  /* 0x01001c0000047ab9 */ /* 0x000fe20000000a00 */
[----:B------:R-:W-:Y:S02]  /*15a0*/  IMAD.U32 R10, RZ, RZ, UR6 ;  /* 0x00000006ff0a7e24 */ /* 0x000fe4000f8e00ff */
[----:B------:R-:W-:Y:S02]  /*15b0*/  IMAD.U32 R6, RZ, RZ, UR4 ;  /* 0x00000004ff067e24 */ /* 0x000fe4000f8e00ff */
[----:B------:R-:W-:-:S02]  /*15c0*/  IMAD.U32 R7, RZ, RZ, UR5 ;  /* 0x00000005ff077e24 */ /* 0x000fc4000f8e00ff */
[----:B------:R-:W-:Y:S02]  /*15d0*/  IMAD.U32 R11, RZ, RZ, UR7 ;  /* 0x00000007ff0b7e24 */ /* 0x000fe4000f8e00ff */
[----:B------:R-:W-:Y:S02]  /*15e0*/  IMAD.MOV.U32 R8, RZ, RZ, 0x1e1 ;  /* 0x000001e1ff087424 */ /* 0x000fe400078e00ff */
[----:B0-----:R-:W-:Y:S02]  /*15f0*/  IMAD.MOV.U32 R12, RZ, RZ, 0x1 ;  /* 0x00000001ff0c7424 */ /* 0x001fe400078e00ff */
[----:B-1----:R-:W-:-:S07]  /*1600*/  IMAD.MOV.U32 R13, RZ, RZ, RZ ;  /* 0x000000ffff0d7224 */ /* 0x002fce00078e00ff */
[----:B------:R-:W-:-:S07]  /*1610*/  LEPC R20, `(.L_x_16) ;  /* 0x000000001014794e */ /* 0x000fce0000000000 */
[----:B--2--5:R-:W-:Y:S05]  /*1620*/  CALL.ABS.NOINC R14 ;  /* 0x000000000e007343 */ /* 0x024fea0003c00000 */
.L_x_16:
[----:B------:R-:W-:-:S13]  /*1630*/  ISETP.NE.AND P0, PT, R70, 0x3, PT ;  /* 0x000000034600780c */ /* 0x000fda0003f05270 */
[----:B------:R-:W-:Y:S05]  /*1640*/  @!P0 BRA `(.L_x_17) ;  /* 0x0000000000048947 */ /* 0x000fea0003800000 */
[----:B------:R-:W-:Y:S01]  /*1650*/  BPT.TRAP 0x1 ;  /* 0x000000040000795c */ /* 0x000fe20000300000 */
.L_x_17:
[----:B------:R-:W-:Y:S02]  /*1660*/  IMAD.U32 R3, RZ, RZ, UR38 ;  /* 0x00000026ff037e24 */ /* 0x000fe4000f8e00ff */
[----:B-1----:R-:W-:-:S03]  /*1670*/  IMAD.U32 R0, RZ, RZ, UR39 ;  /* 0x00000027ff007e24 */ /* 0x002fc6000f8e00ff */
[----:B------:R-:W-:Y:S02]  /*1680*/  LEA R3, R3, UR41, 0x3 ;  /* 0x0000002903037c11 */ /* 0x000fe4000f8e18ff */
[----:B------:R-:W-:-:S04]  /*1690*/  SHF.L.U32 R0, R0, 0x1f, RZ ;  /* 0x0000001f00007819 */ /* 0x000fc800000006ff */
[----:B------:R1:W2:Y:S01]  /*16a0*/  SYNCS.PHASECHK.TRANS64.TRYWAIT P1, [R3+URZ], R0 ;  /* 0x00000000030075a7 */ /* 0x0002a2000802017f */
[----:B------:R-:W-:Y:S05]  /*16b0*/  @!P0 BRA `(.L_x_18) ;  /* 0x0000000000048947 */ /* 0x000fea0003800000 */
[----:B------:R-:W-:Y:S01]  /*16c0*/  BPT.TRAP 0x1 ;  /* 0x000000040000795c */ /* 0x000fe20000300000 */
.L_x_18:
[----:B--2---:R-:W-:Y:S05]  /*16d0*/  @P1 BRA `(.L_x_19) ;  /* 0x0000000000081947 */ /* 0x004fea0003800000 */
[----:B------:R-:W2:Y:S02]  /*16e0*/  SYNCS.PHASECHK.TRANS64.TRYWAIT P1, [R3+URZ], R0 ;  /* 0x00000000030075a7 */ /* 0x000ea4000802017f */
[----:B--2---:R-:W-:Y:S05]  /*16f0*/  @!P1 BRA `(.L_x_20) ;  /* 0x0000004000dc9947 */ /* 0x004fea0003800000 */
.L_x_19:
[----:B------:R-:W-:Y:S05]  /*1700*/  WARPSYNC.ALL ;  /* 0x0000000000007948 */ /* 0x000fea0003800000 */
[----:B------:R-:W-:Y:S01]  /*1710*/  ULEA UR8, UR38, UR44, 0x9 ;  /* 0x0000002c26087291 */ /* 0x000fe2000f8e483f */
[----:B------:R-:W-:Y:S01]  /*1720*/  WARPGROUP.ARRIVE ;  /* 0x00000000000079c5 */ /* 0x000fe20000000000 */
[----:B------:R-:W-:Y:S01]  /*1730*/  ULEA UR9, UR38, UR45, 0x9 ;  /* 0x0000002d26097291 */ /* 0x000fe2000f8e483f */
[----:B-12---:R-:W-:Y:S01]  /*1740*/  IMAD.U32 R0, RZ, RZ, UR43 ;  /* 0x0000002bff007e24 */ /* 0x006fe2000f8e00ff */
[----:B------:R-:W-:Y:S01]  /*1750*/  UMOV UR5, 0x40000040 ;  /* 0x4000004000057882 */ /* 0x000fe20000000000 */
[----:B------:R-:W-:-:S02]  /*1760*/  UMOV UR7, 0x40000040 ;  /* 0x4000004000077882 */ /* 0x000fc40000000000 */
[----:B------:R-:W-:Y:S01]  /*1770*/  UMOV UR4, UR8 ;  /* 0x0000000800047c82 */ /* 0x000fe20008000000 */
[----:B------:R-:W-:Y:S01]  /*1780*/  ISETP.GE.AND P1, PT, R0, 0x1, PT ;  /* 0x000000010000780c */ /* 0x000fe20003f26270 */
[----:B------:R-:W-:Y:S02]  /*1790*/  UMOV UR6, UR9 ;  /* 0x0000000900067c82 */ /* 0x000fe40008000000 */
[----:B------:R-:W-:Y:S01]  /*17a0*/  HGMMA.64x64x16.F32 R24, gdesc[UR4], RZ, !UPT, gsb0 ;  /* 0x00e00000041879f0 */ /* 0x000fe2000c0008ff */
[----:B------:R-:W-:Y:S02]  /*17b0*/  UIADD3 UR4, UR8, 0x2, URZ ;  /* 0x0000000208047890 */ /* 0x000fe4000fffe03f */
[----:B------:R-:W-:Y:S01]  /*17c0*/  UIADD3 UR6, UR9, 0x2, URZ ;  /* 0x0000000209067890 */ /* 0x000fe2000fffe03f */
[----:B------:R-:W-:Y:S01]  /*17d0*/  UMOV UR5, 0x40000040 ;  /* 0x4000004000057882 */ /* 0x000fe20000000000 */
[----:B------:R-:W-:Y:S01]  /*17e0*/  UMOV UR7, 0x40000040 ;  /* 0x4000004000077882 */ /* 0x000fe20000000000 */
[----:B------:R-:W-:-:S02]  /*17f0*/  WARPGROUP.DEPBAR.LE gsb0, 0x0 ;  /* 0x00008000000079c5 */ /* 0x000fc40000010000 */
[----:B------:R-:W-:-:S06]  /*1800*/  WARPGROUP.ARRIVE ;  /* 0x00000000000079c5 */ /* 0x000fcc0000000000 */
[----:B------:R-:W-:Y:S01]  /*1810*/  HGMMA.64x64x16.F32 R24, gdesc[UR4], R24, gsb0 ;  /* 0x00e00000041879f0 */ /* 0x000fe20008000818 */
[----:B------:R-:W-:Y:S02]  /*1820*/  UIADD3 UR4, UR8, 0x4, URZ ;  /* 0x0000000408047890 */ /* 0x000fe4000fffe03f */
[----:B------:R-:W-:Y:S01]  /*1830*/  UIADD3 UR6, UR9, 0x4, URZ ;  /* 0x0000000409067890 */ /* 0x000fe2000fffe03f */
[----:B------:R-:W-:Y:S01]  /*1840*/  UMOV UR5, 0x40000040 ;  /* 0x4000004000057882 */ /* 0x000fe20000000000 */
[----:B------:R-:W-:Y:S01]  /*1850*/  UMOV UR7, 0x40000040 ;  /* 0x4000004000077882 */ /* 0x000fe20000000000 */
[----:B------:R-:W-:Y:S02]  /*1860*/  WARPGROUP.DEPBAR.LE gsb0, 0x0 ;  /* 0x00008000000079c5 */ /* 0x000fe40000010000 */
        /* <DEDUP_REMOVED lines=8> */
[----:B------:R-:W-:Y:S03]  /*18f0*/  HGMMA.64x64x16.F32 R24, gdesc[UR4], R24, gsb0 ;  /* 0x00e00000041879f0 */ /* 0x000fe60008000818 */
[----:B------:R-:W-:Y:S02]  /*1900*/  WARPGROUP.DEPBAR.LE gsb0, 0x0 ;  /* 0x00008000000079c5 */ /* 0x000fe40000010000 */
[----:B------:R-:W-:Y:S05]  /*1910*/  @!P1 BRA `(.L_x_21) ;  /* 0x0000000400109947 */ /* 0x000fea0003800000 */
[----:B------:R-:W-:Y:S01]  /*1920*/  UIADD3 UR4, UR38, 0x1, URZ ;  /* 0x0000000126047890 */ /* 0x000fe2000fffe03f */
[----:B------:R-:W-:Y:S01]  /*1930*/  IMAD.U32 R0, RZ, RZ, UR43 ;  /* 0x0000002bff007e24 */ /* 0x000fe2000f8e00ff */
[----:B------:R-:W-:Y:S02]  /*1940*/  UMOV UR9, UR38 ;  /* 0x0000002600097c82 */ /* 0x000fe40008000000 */
[----:B------:R-:W-:-:S04]  /*1950*/  UISETP.NE.AND UP0, UPT, UR4, 0x5, UPT ;  /* 0x000000050400788c */ /* 0x000fc8000bf05270 */
[----:B------:R-:W-:Y:S02]  /*1960*/  USEL UR5, URZ, 0x1, UP0 ;  /* 0x000000013f057887 */ /* 0x000fe40008000000 */
[----:B------:R-:W-:Y:S02]  /*1970*/  USEL UR8, UR4, URZ, UP0 ;  /* 0x0000003f04087287 */ /* 0x000fe40008000000 */
[----:B------:R-:W-:-:S06]  /*1980*/  ULOP3.LUT UR5, UR39, UR5, URZ, 0x3c, !UPT ;  /* 0x0000000527057292 */ /* 0x000fcc000f8e3c3f */
[----:B------:R-:W-:-:S07]  /*1990*/  IMAD.U32 R5, RZ, RZ, UR5 ;  /* 0x00000005ff057e24 */ /* 0x000fce000f8e00ff */
.L_x_28:
[----:B-12---:R-:W-:Y:S05]  /*19a0*/  @!P0 BRA `(.L_x_22) ;  /* 0x0000000000048947 */ /* 0x006fea0003800000 */
[----:B------:R-:W-:Y:S01]  /*19b0*/  BPT.TRAP 0x1 ;  /* 0x000000040000795c */ /* 0x000fe20000300000 */
.L_x_22:
[----:B------:R-:W-:Y:S01]  /*19c0*/  ULEA UR4, UR8, UR41, 0x3 ;  /* 0x0000002908047291 */ /* 0x000fe2000f8e183f */
[----:B------:R-:W-:-:S08]  /*19d0*/  SHF.L.U32 R3, R5, 0x1f, RZ ;  /* 0x0000001f05037819 */ /* 0x000fd000000006ff */
[----:B------:R1:W2:Y:S01]  /*19e0*/  SYNCS.PHASECHK.TRANS64.TRYWAIT P1, [UR4], R3 ;  /* 0x00000003ff0075a7 */ /* 0x0002a20008020144 */
[----:B------:R-:W-:Y:S05]  /*19f0*/  @!P0 BRA `(.L_x_23) ;  /* 0x0000000000048947 */ /* 0x000fea0003800000 */
[----:B------:R-:W-:Y:S01]  /*1a00*/  BPT.TRAP 0x1 ;  /* 0x000000040000795c */ /* 0x000fe20000300000 */
.L_x_23:
[----:B--2---:R-:W-:Y:S05]  /*1a10*/  @P1 BRA `(.L_x_24) ;  /* 0x0000000000081947 */ /* 0x004fea0003800000 */
[----:B------:R-:W2:Y:S02]  /*1a20*/  SYNCS.PHASECHK.TRANS64.TRYWAIT P1, [UR4], R3 ;  /* 0x00000003ff0075a7 */ /* 0x000ea40008020144 */
[----:B--2---:R-:W-:Y:S05]  /*1a30*/  @!P1 BRA `(.L_x_25) ;  /* 0x0000004000209947 */ /* 0x004fea0003800000 */
.L_x_24:
[----:B------:R-:W-:Y:S01]  /*1a40*/  ULEA UR10, UR8, UR44, 0x9 ;  /* 0x0000002c080a7291 */ /* 0x000fe2000f8e483f */
[----:B------:R-:W-:Y:S01]  /*1a50*/  WARPGROUP.ARRIVE ;  /* 0x00000000000079c5 */ /* 0x000fe20000000000 */
[----:B------:R-:W-:Y:S01]  /*1a60*/  ULEA UR11, UR8, UR45, 0x9 ;  /* 0x0000002d080b7291 */ /* 0x000fe2000f8e483f */
[----:B------:R-:W-:Y:S01]  /*1a70*/  UMOV UR5, 0x40000040 ;  /* 0x4000004000057882 */ /* 0x000fe20000000000 */
[----:B------:R-:W-:-:S03]  /*1a80*/  UMOV UR7, 0x40000040 ;  /* 0x4000004000077882 */ /* 0x000fc60000000000 */
[----:B------:R-:W-:Y:S02]  /*1a90*/  UMOV UR4, UR10 ;  /* 0x0000000a00047c82 */ /* 0x000fe40008000000 */
[----:B------:R-:W-:Y:S02]  /*1aa0*/  UMOV UR6, UR11 ;  /* 0x0000000b00067c82 */ /* 0x000fe40008000000 */
[----:B------:R-:W-:Y:S01]  /*1ab0*/  HGMMA.64x64x16.F32 R24, gdesc[UR4], R24, gsb0 ;  /* 0x00e00000041879f0 */ /* 0x000fe20008000818 */
        /* <DEDUP_REMOVED lines=23> */
[----:B------:R-:W-:Y:S01]  /*1c30*/  BPT.TRAP 0x1 ;  /* 0x000000040000795c */ /* 0x000fe20000300000 */
.L_x_26:
[----:B------:R-:W-:Y:S01]  /*1c40*/  ULEA UR4, UR9, UR41, 0x3 ;  /* 0x0000002909047291 */ /* 0x000fe2000f8e183f */
[----:B------:R-:W-:-:S03]  /*1c50*/  ISETP.GT.U32.AND P1, PT, R16, 0x1, PT ;  /* 0x000000011000780c */ /* 0x000fc60003f24070 */
[----:B------:R-:W-:-:S04]  /*1c60*/  UIADD3 UR4, UR4, 0x28, URZ ;  /* 0x0000002804047890 */ /* 0x000fc8000fffe03f */
[----:B------:R-:W-:-:S09]  /*1c70*/  UPRMT UR4, URZ, 0x654, UR4 ;  /* 0x000006543f047896 */ /* 0x000fd20008000004 */
[----:B------:R-:W-:Y:S01]  /*1c80*/  SYNCS.ARRIVE.TRANS64.RED.A1T0 RZ, [UR4], RZ ;  /* 0x000000ffffff79a7 */ /* 0x000fe20008100404 */
[----:B------:R-:W-:Y:S05]  /*1c90*/  @P1 BRA `(.L_x_27) ;  /* 0x0000000000041947 */ /* 0x000fea0003800000 */
[----:B------:R-:W-:Y:S01]  /*1ca0*/  BPT.TRAP 0x1 ;  /* 0x000000040000795c */ /* 0x000fe20000300000 */
.L_x_27:
[----:B------:R-:W-:Y:S01]  /*1cb0*/  UIADD3 UR8, UR8, 0x1, URZ ;  /* 0x0000000108087890 */ /* 0x000fe2000fffe03f */
[C---:B------:R-:W-:Y:S01]  /*1cc0*/  ISETP.GT.AND P1, PT, R0.reuse, 0x1, PT ;  /* 0x000000010000780c */ /* 0x040fe20003f24270 */
[----:B------:R-:W-:Y:S01]  /*1cd0*/  UIADD3 UR9, UR9, 0x1, URZ ;  /* 0x0000000109097890 */ /* 0x000fe2000fffe03f */
[----:B------:R-:W-:Y:S01]  /*1ce0*/  VIADD R0, R0, 0xffffffff ;  /* 0xffffffff00007836 */ /* 0x000fe20000000000 */
[----:B------:R-:W-:Y:S02]  /*1cf0*/  UISETP.NE.AND UP0, UPT, UR8, 0x5, UPT ;  /* 0x000000050800788c */ /* 0x000fe4000bf05270 */
[----:B------:R-:W-:Y:S02]  /*1d00*/  UISETP.NE.AND UP1, UPT, UR9, 0x5, UPT ;  /* 0x000000050900788c */ /* 0x000fe4000bf25270 */
[----:B------:R-:W-:Y:S02]  /*1d10*/  USEL UR4, URZ, 0x1, UP0 ;  /* 0x000000013f047887 */ /* 0x000fe40008000000 */
[----:B------:R-:W-:-:S02]  /*1d20*/  USEL UR8, UR8, URZ, UP0 ;  /* 0x0000003f08087287 */ /* 0x000fc40008000000 */
[----:B------:R-:W-:Y:S02]  /*1d30*/  USEL UR9, UR9, URZ, UP1 ;  /* 0x0000003f09097287 */ /* 0x000fe40008800000 */
[----:B------:R-:W-:Y:S01]  /*1d40*/  LOP3.LUT R5, R5, UR4, RZ, 0x3c, !PT ;  /* 0x0000000405057c12 */ /* 0x000fe2000f8e3cff */
[----:B------:R-:W-:Y:S09]  /*1d50*/  @P1 BRA `(.L_x_28) ;  /* 0xfffffffc00101947 */ /* 0x000ff2000383ffff */
.L_x_21:
[----:B------:R-:W3:Y:S01]  /*1d60*/  LDC R0, c[0x0][0x28c] ;  /* 0x0000a300ff007b82 */ /* 0x000ee20000000800 */
[----:B------:R4:W-:Y:S01]  /*1d70*/  SYNCS.ARRIVE.TRANS64.A1T0 RZ, [R62+UR47], RZ ;  /* 0x000000ff3eff79a7 */ /* 0x0009e2000810002f */
[----:B---3--:R-:W-:-:S13]  /*1d80*/  ISETP.GE.AND P1, PT, R0, 0x1, PT ;  /* 0x000000010000780c */ /* 0x008fda0003f26270 */
[----:B----4-:R-:W-:Y:S05]  /*1d90*/  @!P1 BRA `(.L_x_29) ;  /* 0x0000000000349947 */ /* 0x010fea0003800000 */
[----:B------:R-:W-:Y:S05]  /*1da0*/  @!P0 BRA `(.L_x_30) ;  /* 0x0000000000048947 */ /* 0x000fea0003800000 */
[----:B------:R-:W-:Y:S01]  /*1db0*/  BPT.TRAP 0x1 ;  /* 0x000000040000795c */ /* 0x000fe20000300000 */
.L_x_30:
[----:B------:R-:W-:Y:S01]  /*1dc0*/  UIADD3 UR6, UR43, UR38, URZ ;  /* 0x000000262b067290 */ /* 0x000fe2000fffe03f */
[----:B------:R-:W-:-:S03]  /*1dd0*/  ISETP.GT.U32.AND P0, PT, R16, 0x1, PT ;  /* 0x000000011000780c */ /* 0x000fc60003f04070 */
[----:B------:R-:W-:-:S04]  /*1de0*/  UIMAD.WIDE.U32 UR4, UR6, -0x33333333, URZ ;  /* 0xcccccccd060478a5 */ /* 0x000fc8000f8e003f */
[----:B------:R-:W-:-:S04]  /*1df0*/  USHF.R.U32.HI UR4, URZ, 0x2, UR5 ;  /* 0x000000023f047899 */ /* 0x000fc80008011605 */
[----:B------:R-:W-:-:S04]  /*1e00*/  UIMAD UR6, UR4, -0x5, UR6 ;  /* 0xfffffffb040678a4 */ /* 0x000fc8000f8e0206 */
[----:B------:R-:W-:-:S04]  /*1e10*/  ULEA UR6, UR6, UR41, 0x3 ;  /* 0x0000002906067291 */ /* 0x000fc8000f8e183f */
[----:B------:R-:W-:-:S04]  /*1e20*/  UIADD3 UR6, UR6, 0x28, URZ ;  /* 0x0000002806067890 */ /* 0x000fc8000fffe03f */
[----:B------:R-:W-:-:S09]  /*1e30*/  UPRMT UR6, URZ, 0x654, UR6 ;  /* 0x000006543f067896 */ /* 0x000fd20008000006 */
[----:B------:R-:W-:Y:S01]  /*1e40*/  SYNCS.ARRIVE.TRANS64.RED.A1T0 RZ, [UR6], RZ ;  /* 0x000000ffffff79a7 */ /* 0x000fe20008100406 */
[----:B------:R-:W-:Y:S05]  /*1e50*/  @P0 BRA `(.L_x_29) ;  /* 0x0000000000040947 */ /* 0x000fea0003800000 */
[----:B------:R-:W-:Y:S01]  /*1e60*/  BPT.TRAP 0x1 ;  /* 0x000000040000795c */ /* 0x000fe20000300000 */
.L_x_29:
[----:B------:R-:W-:Y:S01]  /*1e70*/  SHF.L.U32 R0, R71, 0x1f, RZ ;  /* 0x0000001f47007819 */ /* 0x000fe200000006ff */
[----:B------:R-:W-:Y:S01]  /*1e80*/  UIADD3 UR38, UR46, UR38, URZ ;  /* 0x000000262e267290 */ /* 0x000fe2000fffe03f */
[----:B------:R-:W3:Y:S01]  /*1e90*/  LDC R7, c[0x0][0x288] ;  /* 0x0000a200ff077b82 */ /* 0x000ee20000000800 */
[----:B------:R-:W-:Y:S01]  /*1ea0*/  UISETP.GE.U32.AND UP1, UPT, UR46, 0x5, UPT ;  /* 0x000000052e00788c */ /* 0x000fe2000bf26070 */
[----:B------:R-:W-:Y:S01]  /*1eb0*/  IMAD.SHL.U32 R8, R60, 0x2, RZ ;  /* 0x000000023c087824 */ /* 0x000fe200078e00ff */
[----:B------:R-:W-:Y:S02]  /*1ec0*/  UISETP.GT.U32.AND UP0, UPT, UR38, 0x4, UPT ;  /* 0x000000042600788c */ /* 0x000fe4000bf04070 */
[----:B------:R-:W-:Y:S02]  /*1ed0*/  UIMAD.WIDE.U32 UR4, UR38, -0x33333333, URZ ;  /* 0xcccccccd260478a5 */ /* 0x000fe4000f8e003f */
[----:B------:R-:W-:Y:S01]  /*1ee0*/  UISETP.LT.U32.AND UP0, UPT, UR46, 0x5, UP0 ;  /* 0x000000052e00788c */ /* 0x000fe20008701070 */
[----:B------:R-:W4:Y:S01]  /*1ef0*/  SYNCS.PHASECHK.TRANS64.TRYWAIT P0, [R61+UR42+0x10], R0 ;  /* 0x000010003d0075a7 */ /* 0x000f22000800016a */
[----:B------:R-:W-:Y:S01]  /*1f00*/  USHF.R.U32.HI UR4, URZ, 0x2, UR5 ;  /* 0x000000023f047899 */ /* 0x000fe20008011605 */
[----:B------:R-:W-:Y:S01]  /*1f10*/  SHF.R.S32.HI R9, RZ, 0x1f, R8 ;  /* 0x0000001fff097819 */ /* 0x000fe20000011408 */
[----:B------:R-:W-:-:S02]  /*1f20*/  USEL UR6, URZ, 0x1, !UP0 ;  /* 0x000000013f067887 */ /* 0x000fc4000c000000 */
[----:B------:R-:W-:Y:S02]  /*1f30*/  UIMAD UR38, UR4, -0x5, UR38 ;  /* 0xfffffffb042678a4 */ /* 0x000fe4000f8e0226 */
[----:B------:R-:W-:-:S04]  /*1f40*/  ULOP3.LUT UR39, UR39, UR6, URZ, 0x3c, !UPT ;  /* 0x0000000627277292 */ /* 0x000fc8000f8e3c3f */
[----:B------:R-:W-:Y:S01]  /*1f50*/  @UP1 ULOP3.LUT UR39, UR39, 0x1, UR4, 0x78, !UPT ;  /* 0x0000000127271892 */ /* 0x000fe2000f8e7804 */
[----:B---34-:R-:W-:Y:S11]  /*1f60*/  @!P0 BRA `(.L_x_31) ;  /* 0x0000003800ec8947 */ /* 0x018ff60003800000 */
.L_x_122:
[----:B---3--:R-:W-:Y:S01]  /*1f70*/  IMAD.SHL.U32 R0, R19, 0x40, RZ ;  /* 0x0000004013007824 */ /* 0x008fe200078e00ff */
[----:B------:R-:W-:Y:S01]  /*1f80*/  ULDC UR6, c[0x0][0x284] ;  /* 0x0000a10000067ab9 */ /* 0x000fe20000000800 */
[----:B------:R-:W-:Y:S01]  /*1f90*/  IMAD.SHL.U32 R14, R22, 0x40, RZ ;  /* 0x00000040160e7824 */ /* 0x000fe200078e00ff */
[----:B------:R-:W-:Y:S01]  /*1fa0*/  SHF.R.S32.HI R11, RZ, 0x1f, R2 ;  /* 0x0000001fff0b7819 */ /* 0x000fe20000011402 */
[----:B------:R-:W-:Y:S01]  /*1fb0*/  ULDC.64 UR4, c[0x0][0x5d0] ;  /* 0x0001740000047ab9 */ /* 0x000fe20000000a00 */
[----:B------:R-:W-:Y:S01]  /*1fc0*/  ISETP.GE.AND P0, PT, R0, UR6, PT ;  /* 0x0000000600007c0c */ /* 0x000fe2000bf06270 */
[----:B--2---:R-:W-:Y:S01]  /*1fd0*/  IMAD.WIDE.U32 R4, R2, UR4, R8 ;  /* 0x0000000402047c25 */ /* 0x004fe2000f8e0008 */
[----:B------:R-:W-:Y:S02]  /*1fe0*/  SHF.R.S32.HI R15, RZ, 0x1f, R14 ;  /* 0x0000001fff0f7819 */ /* 0x000fe4000001140e */
[C---:B------:R-:W-:Y:S01]  /*1ff0*/  ISETP.GE.OR P0, PT, R14.reuse, R7, P0 ;  /* 0x000000070e00720c */ /* 0x040fe20000706670 */
[----:B-1----:R-:W-:Y:S01]  /*2000*/  IMAD R3, R11, UR4, RZ ;  /* 0x000000040b037c24 */ /* 0x002fe2000f8e02ff */
[----:B------:R-:W-:-:S03]  /*2010*/  IADD3 R4, P1, R14, R4, RZ ;  /* 0x000000040e047210 */ /* 0x000fc60007f3e0ff */
[----:B------:R-:W-:-:S05]  /*2020*/  IMAD R3, R2, UR5, R3 ;  /* 0x0000000502037c24 */ /* 0x000fca000f8e0203 */
[----:B------:R-:W-:-:S03]  /*2030*/  IADD3.X R5, R15, R5, R3, P1, !PT ;  /* 0x000000050f057210 */ /* 0x000fc60000ffe403 */
[----:B------:R-:W-:Y:S05]  /*2040*/  @P0 BRA `(.L_x_32) ;  /* 0x0000002000b00947 */ /* 0x000fea0003800000 */
[----:B------:R-:W1:Y:S01]  /*2050*/  LDC.64 R74, c[0x0][0x5c8] ;  /* 0x00017200ff4a7b82 */ /* 0x000e620000000a00 */
[----:B-----5:R-:W-:Y:S01]  /*2060*/  FSETP.NEU.AND P0, PT, R57, RZ, PT ;  /* 0x000000ff3900720b */ /* 0x020fe20003f0d000 */
[----:B------:R-:W-:Y:S01]  /*2070*/  IMAD R3, R60, -0x2, R7 ;  /* 0xfffffffe3c037824 */ /* 0x000fe200078e0207 */
[----:B------:R-:W-:Y:S01]  /*2080*/  BSSY B0, `(.L_x_32) ;  /* 0x0000228000007945 */ /* 0x000fe20003800000 */
[----:B------:R-:W-:-:S04]  /*2090*/  IMAD.WIDE R66, R19, 0x40, R58 ;  /* 0x0000004013427825 */ /* 0x000fc800078e023a */
[----:B------:R-:W-:Y:S02]  /*20a0*/  IMAD.IADD R3, R3, 0x1, -R14 ;  /* 0x0000000103037824 */ /* 0x000fe400078e0a0e */
[----:B------:R-:W-:-:S03]  /*20b0*/  IMAD.IADD R0, R65, 0x1, -R0 ;  /* 0x0000000141007824 */ /* 0x000fc600078e0a00 */
[----:B------:R-:W-:-:S04]  /*20c0*/  ISETP.GT.AND P2, PT, R3, RZ, PT ;  /* 0x000000ff0300720c */ /* 0x000fc80003f44270 */
[----:B------:R-:W-:Y:S01]  /*20d0*/  ISETP.GT.AND P1, PT, R0, RZ, P2 ;  /* 0x000000ff0000720c */ /* 0x000fe20001724270 */
[-C--:B-1----:R-:W-:Y:S02]  /*20e0*/  IMAD R6, R67, R74.reuse, RZ ;  /* 0x0000004a43067224 */ /* 0x082fe400078e02ff */
[----:B------:R-:W-:-:S04]  /*20f0*/  IMAD.WIDE.U32 R68, R66, R74, R4 ;  /* 0x0000004a42447225 */ /* 0x000fc800078e0004 */
[----:B------:R-:W-:-:S04]  /*2100*/  IMAD R5, R66, R75, R6 ;  /* 0x0000004b42057224 */ /* 0x000fc800078e0206 */
[----:B------:R-:W-:Y:S01]  /*2110*/  IMAD.IADD R7, R69, 0x1, R5 ;  /* 0x0000000145077824 */ /* 0x000fe200078e0205 */
[----:B------:R-:W-:Y:S06]  /*2120*/  @!P0 BRA `(.L_x_33) ;  /* 0x0000001400e48947 */ /* 0x000fec0003800000 */
[----:B------:R-:W1:Y:S01]  /*2130*/  LDC.64 R72, c[0x0][0x5b8] ;  /* 0x00016e00ff487b82 */ /* 0x000e620000000a00 */
[----:B------:R-:W-:-:S07]  /*2140*/  ULDC.64 UR4, c[0x0][0x5c0] ;  /* 0x0001700000047ab9 */ /* 0x000fce0000000a00 */
[----:B------:R-:W2:Y:S08]  /*2150*/  LDC.64 R76, c[0x0][0x5b0] ;  /* 0x00016c00ff4c7b82 */ /* 0x000eb00000000a00 */
[----:B------:R-:W0:Y:S01]  /*2160*/  LDC.64 R78, c[0x0][0x5a8] ;  /* 0x00016a00ff4e7b82 */ /* 0x000e220000000a00 */
[-C--:B-1----:R-:W-:Y:S02]  /*2170*/  IMAD R6, R11, R72.reuse, RZ ;  /* 0x000000480b067224 */ /* 0x082fe400078e02ff */
[----:B------:R-:W-:-:S04]  /*2180*/  IMAD.WIDE.U32 R4, R2, R72, R8 ;  /* 0x0000004802047225 */ /* 0x000fc800078e0008 */
[----:B------:R-:W-:Y:S01]  /*2190*/  IMAD R69, R2, R73, R6 ;  /* 0x0000004902457224 */ /* 0x000fe200078e0206 */
[----:B------:R-:W-:Y:S01]  /*21a0*/  IADD3 R10, P0, R14, R4, RZ ;  /* 0x000000040e0a7210 */ /* 0x000fe20007f1e0ff */
[----:B--2---:R-:W-:-:S03]  /*21b0*/  IMAD R4, R67, R76, RZ ;  /* 0x0000004c43047224 */ /* 0x004fc600078e02ff */
[----:B------:R-:W-:Y:S01]  /*21c0*/  IADD3.X R11, R15, R5, R69, P0, !PT ;  /* 0x000000050f0b7210 */ /* 0x000fe200007fe445 */
[C---:B------:R-:W-:Y:S02]  /*21d0*/  IMAD R73, R66.reuse, R77, R4 ;  /* 0x0000004d42497224 */ /* 0x040fe400078e0204 */
[----:B------:R-:W-:-:S04]  /*21e0*/  IMAD.WIDE.U32 R4, R66, R76, R10 ;  /* 0x0000004c42047225 */ /* 0x000fc800078e000a */
[----:B------:R-:W-:Y:S01]  /*21f0*/  IMAD.IADD R5, R5, 0x1, R73 ;  /* 0x0000000105057824 */ /* 0x000fe200078e0249 */
[----:B0-----:R-:W-:-:S04]  /*2200*/  LEA R12, P0, R4, R78, 0x1 ;  /* 0x0000004e040c7211 */ /* 0x001fc800078008ff */
[----:B------:R-:W-:-:S05]  /*2210*/  LEA.HI.X R13, R4, R79, R5, 0x1, P0 ;  /* 0x0000004f040d7211 */ /* 0x000fca00000f0c05 */
[----:B------:R-:W2:Y:S01]  /*2220*/  @P1 LDG.E.LTC128B.U16 R19, desc[UR36][R12.64] ;  /* 0x000000240c131981 */ /* 0x000ea2000c1e1520 */
[----:B------:R-:W-:Y:S01]  /*2230*/  IMAD.WIDE.U32 R4, R66, R76, R14 ;  /* 0x0000004c42047225 */ /* 0x000fe200078e000e */
[----:B------:R-:W-:Y:S02]  /*2240*/  BSSY B1, `(.L_x_34) ;  /* 0x0000015000017945 */ /* 0x000fe40003800000 */
[----:B------:R-:W-:-:S04]  /*2250*/  IADD3 R20, P0, R8, R4, RZ ;  /* 0x0000000408147210 */ /* 0x000fc80007f1e0ff */
[----:B------:R-:W-:Y:S02]  /*2260*/  IADD3.X R21, R9, R73, R5, P0, !PT ;  /* 0x0000004909157210 */ /* 0x000fe400007fe405 */
[----:B------:R-:W-:Y:S01]  /*2270*/  LEA R6, P0, R68, UR4, 0x1 ;  /* 0x0000000444067c11 */ /* 0x000fe2000f8008ff */
[----:B------:R-:W-:-:S03]  /*2280*/  IMAD.WIDE.U32 R20, R2, R72, R20 ;  /* 0x0000004802147225 */ /* 0x000fc600078e0014 */
[----:B------:R-:W-:Y:S02]  /*2290*/  LEA.HI.X R7, R68, UR5, R7, 0x1, P0 ;  /* 0x0000000544077c11 */ /* 0x000fe400080f0c07 */
[----:B------:R-:W-:-:S04]  /*22a0*/  ISETP.GT.AND P0, PT, R3, 0x1, PT ;  /* 0x000000010300780c */ /* 0x000fc80003f04270 */
[----:B------:R-:W-:Y:S01]  /*22b0*/  ISETP.GT.AND P3, PT, R0, RZ, P0 ;  /* 0x000000ff0000720c */ /* 0x000fe20000764270 */
[----:B--2---:R-:W-:-:S05]  /*22c0*/  HADD2.F32 R4, -RZ, R19.H0_H0 ;  /* 0x20000013ff047230 */ /* 0x004fca0000004100 */
[----:B------:R-:W-:Y:S01]  /*22d0*/  FMUL R5, R4, R57 ;  /* 0x0000003904057220 */ /* 0x000fe20000400000 */
[----:B------:R-:W-:-:S03]  /*22e0*/  LEA R4, P4, R20, R78, 0x1 ;  /* 0x0000004e14047211 */ /* 0x000fc600078808ff */
[----:B------:R-:W-:-:S05]  /*22f0*/  FFMA R5, R24, R56, R5 ;  /* 0x0000003818057223 */ /* 0x000fca0000000005 */
[----:B------:R-:W-:Y:S01]  /*2300*/  F2FP.F16.F32.PACK_AB R12, RZ, R5 ;  /* 0x00000005ff0c723e */ /* 0x000fe200000000ff */
[----:B------:R-:W-:-:S03]  /*2310*/  IMAD.IADD R5, R69, 0x1, R21 ;  /* 0x0000000145057824 */ /* 0x000fc600078e0215 */
[----:B------:R-:W-:Y:S01]  /*2320*/  PRMT R13, R12, 0x7610, R13 ;  /* 0x000076100c0d7816 */ /* 0x000fe2000000000d */
[----:B------:R-:W-:Y:S01]  /*2330*/  IMAD.SHL.U32 R12, R76, 0x8, RZ ;  /* 0x000000084c0c7824 */ /* 0x000fe200078e00ff */
[----:B------:R-:W-:-:S03]  /*2340*/  LEA.HI.X R5, R20, R79, R5, 0x1, P4 ;  /* 0x0000004f14057211 */ /* 0x000fc600020f0c05 */
[----:B------:R0:W-:Y:S02]  /*2350*/  @P1 STG.E.U16 desc[UR36][R6.64], R13 ;  /* 0x0000000d06001986 */ /* 0x0001e4000c101524 */
[----:B0-----:R-:W-:Y:S01]  /*2360*/  SHF.L.U64.HI R13, R76, 0x3, R77 ;  /* 0x000000034c0d7819 */ /* 0x001fe2000001024d */
[----:B------:R-:W-:Y:S06]  /*2370*/  @!P3 BRA `(.L_x_35) ;  /* 0x000000000004b947 */ /* 0x000fec0003800000 */
[----:B------:R0:W5:Y:S02]  /*2380*/  LDG.E.LTC128B.U16 R19, desc[UR36][R4.64+0x2] ;  /* 0x0000022404137981 */ /* 0x000164000c1e1520 */
.L_x_35:
[----:B------:R-:W-:Y:S05]  /*2390*/  BSYNC B1 ;  /* 0x0000000000017941 */ /* 0x000fea0003800000 */
.L_x_34:
[----:B-----5:R-:W-:Y:S01]  /*23a0*/  HADD2.F32 R20, -RZ, R19.H0_H0 ;  /* 0x20000013ff147230 */ /* 0x020fe20000004100 */
[----:B------:R-:W-:Y:S01]  /*23b0*/  ISETP.GT.AND P2, PT, R0, 0x8, P2 ;  /* 0x000000080000780c */ /* 0x000fe20001744270 */
[----:B------:R-:W-:-:S04]  /*23c0*/  IMAD.WIDE.U32 R66, R66, R76, R12 ;  /* 0x0000004c42427225 */ /* 0x000fc800078e000c */
[----:B------:R-:W-:Y:S01]  /*23d0*/  FMUL R20, R20, R57 ;  /* 0x0000003914147220 */ /* 0x000fe20000400000 */
[----:B------:R-:W-:Y:S01]  /*23e0*/  IMAD.IADD R73, R73, 0x1, R67 ;  /* 0x0000000149497824 */ /* 0x000fe200078e0243 */
[----:B------:R-:W-:Y:S02]  /*23f0*/  IADD3 R10, P1, R10, R66, RZ ;  /* 0x000000420a0a7210 */ /* 0x000fe40007f3e0ff */
[----:B------:R-:W-:-:S03]  /*2400*/  FFMA R20, R25, R56, R20 ;  /* 0x0000003819147223 */ /* 0x000fc60000000014 */
[----:B------:R-:W-:Y:S01]  /*2410*/  IMAD.X R11, R73, 0x1, R11, P1 ;  /* 0x00000001490b7824 */ /* 0x000fe200008e060b */
[C---:B------:R-:W-:Y:S02]  /*2420*/  LEA R12, P1, R10.reuse, R78, 0x1 ;  /* 0x0000004e0a0c7211 */ /* 0x040fe400078208ff */
[----:B------:R-:W-:Y:S02]  /*2430*/  F2FP.F16.F32.PACK_AB R20, RZ, R20 ;  /* 0x00000014ff14723e */ /* 0x000fe400000000ff */
[----:B------:R-:W-:-:S03]  /*2440*/  LEA.HI.X R13, R10, R79, R11, 0x1, P1 ;  /* 0x0000004f0a0d7211 */ /* 0x000fc600008f0c0b */
[----:B------:R1:W-:Y:S04]  /*2450*/  @P3 STG.E.U16 desc[UR36][R6.64+0x2], R20 ;  /* 0x0000021406003986 */ /* 0x0003e8000c101524 */
[----:B------:R-:W2:Y:S01]  /*2460*/  @P2 LDG.E.LTC128B.U16 R19, desc[UR36][R12.64] ;  /* 0x000000240c132981 */ /* 0x000ea2000c1e1520 */
[----:B------:R-:W-:Y:S01]  /*2470*/  IADD3 R14, P1, P3, R8, R66, R14 ;  /* 0x00000042080e7210 */ /* 0x000fe20007b3e00e */
[----:B------:R-:W-:Y:S01]  /*2480*/  BSSY B1, `(.L_x_36) ;  /* 0x0000011000017945 */ /* 0x000fe20003800000 */
[C---:B------:R-:W-:Y:S02]  /*2490*/  SHF.L.U64.HI R11, R74.reuse, 0x4, R75 ;  /* 0x000000044a0b7819 */ /* 0x040fe4000001024b */
[----:B------:R-:W-:Y:S02]  /*24a0*/  IADD3.X R15, R9, R73, R15, P1, P3 ;  /* 0x00000049090f7210 */ /* 0x000fe40000fe640f */
[----:B------:R-:W-:-:S02]  /*24b0*/  LEA R10, P1, R74, R6, 0x4 ;  /* 0x000000064a0a7211 */ /* 0x000fc400078220ff */
[----:B------:R-:W-:Y:S01]  /*24c0*/  ISETP.GT.AND P0, PT, R0, 0x8, P0 ;  /* 0x000000080000780c */ /* 0x000fe20000704270 */
[----:B------:R-:W-:-:S04]  /*24d0*/  IMAD.WIDE.U32 R14, R2, R72, R14 ;  /* 0x00000048020e7225 */ /* 0x000fc800078e000e */
[----:B------:R-:W-:Y:S02]  /*24e0*/  IMAD.X R11, R11, 0x1, R7, P1 ;  /* 0x000000010b0b7824 */ /* 0x000fe400008e0607 */
[----:B------:R-:W-:Y:S02]  /*24f0*/  IMAD.IADD R2, R69, 0x1, R15 ;  /* 0x0000000145027824 */ /* 0x000fe400078e020f */
[----:B--2---:R-:W-:-:S05]  /*2500*/  HADD2.F32 R8, -RZ, R19.H0_H0 ;  /* 0x20000013ff087230 */ /* 0x004fca0000004100 */
[----:B------:R-:W-:Y:S01]  /*2510*/  FMUL R9, R8, R57 ;  /* 0x0000003908097220 */ /* 0x000fe20000400000 */
[----:B------:R-:W-:-:S03]  /*2520*/  LEA R8, P3, R14, R78, 0x1 ;  /* 0x0000004e0e087211 */ /* 0x000fc600078608ff */
[----:B------:R-:W-:-:S05]  /*2530*/  FFMA R9, R26, R56, R9 ;  /* 0x000000381a097223 */ /* 0x000fca0000000009 */
[----:B------:R-:W-:Y:S02]  /*2540*/  F2FP.F16.F32.PACK_AB R12, RZ, R9 ;  /* 0x00000009ff0c723e */ /* 0x000fe400000000ff */
[----:B------:R-:W-:-:S03]  /*2550*/  LEA.HI.X R9, R14, R79, R2, 0x1, P3 ;  /* 0x0000004f0e097211 */ /* 0x000fc600018f0c02 */
[----:B------:R1:W-:Y:S01]  /*2560*/  @P2 STG.E.U16 desc[UR36][R10.64], R12 ;  /* 0x0000000c0a002986 */ /* 0x0003e2000c101524 */
[----:B------:R-:W-:Y:S05]  /*2570*/  @!P0 BRA `(.L_x_37) ;  /* 0x0000000000048947 */ /* 0x000fea0003800000 */
[----:B------:R2:W5:Y:S02]  /*2580*/  LDG.E.LTC128B.U16 R19, desc[UR36][R8.64+0x2] ;  /* 0x0000022408137981 */ /* 0x000564000c1e1520 */
.L_x_37:
[----:B------:R-:W-:Y:S05]  /*2590*/  BSYNC B1 ;  /* 0x0000000000017941 */ /* 0x000fea0003800000 */
.L_x_36:
[----:B-----5:R-:W-:Y:S01]  /*25a0*/  HADD2.F32 R2, -RZ, R19.H0_H0 ;  /* 0x20000013ff027230 */ /* 0x020fe20000004100 */
[----:B------:R-:W-:Y:S01]  /*25b0*/  ISETP.GT.AND P1, PT, R3, 0x8, PT ;  /* 0x000000080300780c */ /* 0x000fe20003f24270 */
[----:B------:R-:W-:Y:S03]  /*25c0*/  BSSY B1, `(.L_x_38) ;  /* 0x0000008000017945 */ /* 0x000fe60003800000 */
[----:B------:R-:W-:Y:S01]  /*25d0*/  FMUL R2, R2, R57 ;  /* 0x0000003902027220 */ /* 0x000fe20000400000 */
[----:B------:R-:W-:-:S03]  /*25e0*/  ISETP.GT.AND P2, PT, R0, RZ, P1 ;  /* 0x000000ff0000720c */ /* 0x000fc60000f44270 */
[----:B------:R-:W-:-:S05]  /*25f0*/  FFMA R2, R27, R56, R2 ;  /* 0x000000381b027223 */ /* 0x000fca0000000002 */
[----:B------:R-:W-:-:S05]  /*2600*/  F2FP.F16.F32.PACK_AB R2, RZ, R2 ;  /* 0x00000002ff02723e */ /* 0x000fca00000000ff */
[----:B------:R3:W-:Y:S01]  /*2610*/  @P0 STG.E.U16 desc[UR36][R10.64+0x2], R2 ;  /* 0x000002020a000986 */ /* 0x0007e2000c101524 */
[----:B------:R-:W-:Y:S05]  /*2620*/  @!P2 BRA `(.L_x_39) ;  /* 0x000000000004a947 */ /* 0x000fea0003800000 */
[----:B------:R4:W5:Y:S02]  /*2630*/  LDG.E.LTC128B.U16 R19, desc[UR36][R4.64+0x10] ;  /* 0x0000102404137981 */ /* 0x000964000c1e1520 */
.L_x_39:
[----:B------:R-:W-:Y:S05]  /*2640*/  BSYNC B1 ;  /* 0x0000000000017941 */ /* 0x000fea0003800000 */
.L_x_38:
[----:B---3-5:R-:W-:Y:S01]  /*2650*/  HADD2.F32 R2, -RZ, R19.H0_H0 ;  /* 0x20000013ff027230 */ /* 0x028fe20000004100 */
        /* <DEDUP_REMOVED lines=9> */
.L_x_41:
[----:B------:R-:W-:Y:S05]  /*26f0*/  BSYNC B1 ;  /* 0x0000000000017941 */ /* 0x000fea0003800000 */
.L_x_40:
[----:B-----5:R-:W-:Y:S01]  /*2700*/  HADD2.F32 R2, -RZ, R19.H0_H0 ;  /* 0x20000013ff027230 */ /* 0x020fe20000004100 */
[----:B------:R-:W-:Y:S01]  /*2710*/  ISETP.GT.AND P1, PT, R0, 0x8, P1 ;  /* 0x000000080000780c */ /* 0x000fe20000f24270 */
[----:B------:R-:W-:Y:S03]  /*2720*/  BSSY B1, `(.L_x_42) ;  /* 0x0000007000017945 */ /* 0x000fe60003800000 */
[----:B------:R-:W-:-:S04]  /*2730*/  FMUL R2, R2, R57 ;  /* 0x0000003902027220 */ /* 0x000fc80000400000 */
[----:B------:R-:W-:-:S05]  /*2740*/  FFMA R2, R29, R56, R2 ;  /* 0x000000381d027223 */ /* 0x000fca0000000002 */
[----:B------:R-:W-:-:S05]  /*2750*/  F2FP.F16.F32.PACK_AB R2, RZ, R2 ;  /* 0x00000002ff02723e */ /* 0x000fca00000000ff */
[----:B------:R0:W-:Y:S01]  /*2760*/  @P3 STG.E.U16 desc[UR36][R6.64+0x12], R2 ;  /* 0x0000120206003986 */ /* 0x0001e2000c101524 */
[----:B------:R-:W-:Y:S05]  /*2770*/  @!P1 BRA `(.L_x_43) ;  /* 0x0000000000049947 */ /* 0x000fea0003800000 */
[----:B------:R0:W5:Y:S02]  /*2780*/  LDG.E.LTC128B.U16 R19, desc[UR36][R8.64+0x10] ;  /* 0x0000102408137981 */ /* 0x000164000c1e1520 */
.L_x_43:
[----:B------:R-:W-:Y:S05]  /*2790*/  BSYNC B1 ;  /* 0x0000000000017941 */ /* 0x000fea0003800000 */
.L_x_42:
[----:B0----5:R-:W-:Y:S01]  /*27a0*/  HADD2.F32 R2, -RZ, R19.H0_H0 ;  /* 0x20000013ff027230 */ /* 0x021fe20000004100 */
[----:B------:R-:W-:Y:S01]  /*27b0*/  ISETP.GT.AND P0, PT, R0, 0x8, P0 ;  /* 0x000000080000780c */ /* 0x000fe20000704270 */
[----:B------:R-:W-:Y:S03]  /*27c0*/  BSSY B1, `(.L_x_44) ;  /* 0x0000007000017945 */ /* 0x000fe60003800000 */
[----:B---3--:R-:W-:-:S04]  /*27d0*/  FMUL R13, R2, R57 ;  /* 0x00000039020d7220 */ /* 0x008fc80000400000 */
[----:B------:R-:W-:-:S05]  /*27e0*/  FFMA R13, R30, R56, R13 ;  /* 0x000000381e0d7223 */ /* 0x000fca000000000d */
[----:B------:R-:W-:-:S05]  /*27f0*/  F2FP.F16.F32.PACK_AB R13, RZ, R13 ;  /* 0x0000000dff0d723e */ /* 0x000fca00000000ff */
[----:B------:R0:W-:Y:S01]  /*2800*/  @P1 STG.E.U16 desc[UR36][R10.64+0x10], R13 ;  /* 0x0000100d0a001986 */ /* 0x0001e2000c101524 */
[----:B------:R-:W-:Y:S05]  /*2810*/  @!P0 BRA `(.L_x_45) ;  /* 0x0000000000048947 */ /* 0x000fea0003800000 */
[----:B------:R3:W5:Y:S02]  /*2820*/  LDG.E.LTC128B.U16 R19, desc[UR36][R8.64+0x12] ;  /* 0x0000122408137981 */ /* 0x000764000c1e1520 */
.L_x_45:
[----:B------:R-:W-:Y:S05]  /*2830*/  BSYNC B1 ;  /* 0x0000000000017941 */ /* 0x000fea0003800000 */
.L_x_44:
        /* <DEDUP_REMOVED lines=10> */
.L_x_47:
[----:B------:R-:W-:Y:S05]  /*28e0*/  BSYNC B1 ;  /* 0x0000000000017941 */ /* 0x000fea0003800000 */
.L_x_46:
[----:B0----5:R-:W-:Y:S01]  /*28f0*/  HADD2.F32 R2, -RZ, R19.H0_H0 ;  /* 0x20000013ff027230 */ /* 0x021fe20000004100 */
        /* <DEDUP_REMOVED lines=9> */
.L_x_49:
[----:B------:R-:W-:Y:S05]  /*2990*/  BSYNC B1 ;  /* 0x0000000000017941 */ /* 0x000fea0003800000 */
.L_x_48:
        /* <DEDUP_REMOVED lines=9> */
.L_x_51:
[----:B------:R-:W-:Y:S05]  /*2a30*/  BSYNC B1 ;  /* 0x0000000000017941 */ /* 0x000fea0003800000 */
.L_x_50:
[----:B0----5:R-:W-:Y:S01]  /*2a40*/  HADD2.F32 R2, -RZ, R19.H0_H0 ;  /* 0x20000013ff027230 */ /* 0x021fe20000004100 */
        /* <DEDUP_REMOVED lines=8> */
.L_x_53:
[----:B------:R-:W-:Y:S05]  /*2ad0*/  BSYNC B1 ;  /* 0x0000000000017941 */ /* 0x000fea0003800000 */
.L_x_52:
        /* <DEDUP_REMOVED lines=10> */
.L_x_55:
[----:B------:R-:W-:Y:S05]  /*2b80*/  BSYNC B1 ;  /* 0x0000000000017941 */ /* 0x000fea0003800000 */
.L_x_54:
        /* <DEDUP_REMOVED lines=10> */
.L_x_57:
[----:B------:R-:W-:Y:S05]  /*2c30*/  BSYNC B1 ;  /* 0x0000000000017941 */ /* 0x000fea0003800000 */
.L_x_56:
        /* <DEDUP_REMOVED lines=9> */
.L_x_59:
[----:B------:R-:W-:Y:S05]  /*2cd0*/  BSYNC B1 ;  /* 0x0000000000017941 */ /* 0x000fea0003800000 */
.L_x_58:
        /* <DEDUP_REMOVED lines=9> */
.L_x_61:
[----:B------:R-:W-:Y:S05]  /*2d70*/  BSYNC B1 ;  /* 0x0000000000017941 */ /* 0x000fea0003800000 */
.L_x_60:
        /* <DEDUP_REMOVED lines=10> */
.L_x_63:
[----:B------:R-:W-:Y:S05]  /*2e20*/  BSYNC B1 ;  /* 0x0000000000017941 */ /* 0x000fea0003800000 */
.L_x_62:
        /* <DEDUP_REMOVED lines=10> */
.L_x_65:
[----:B------:R-:W-:Y:S05]  /*2ed0*/  BSYNC B1 ;  /* 0x0000000000017941 */ /* 0x000fea0003800000 */
.L_x_64:
        /* <DEDUP_REMOVED lines=9> */
.L_x_67:
[----:B------:R-:W-:Y:S05]  /*2f70*/  BSYNC B1 ;  /* 0x0000000000017941 */ /* 0x000fea0003800000 */
.L_x_66:
        /* <DEDUP_REMOVED lines=9> */
.L_x_69:
[----:B------:R-:W-:Y:S05]  /*3010*/  BSYNC B1 ;  /* 0x0000000000017941 */ /* 0x000fea0003800000 */
.L_x_68:
        /* <DEDUP_REMOVED lines=10> */
.L_x_71:
[----:B------:R-:W-:Y:S05]  /*30c0*/  BSYNC B1 ;  /* 0x0000000000017941 */ /* 0x000fea0003800000 */
.L_x_70:
        /* <DEDUP_REMOVED lines=10> */
.L_x_73:
[----:B------:R-:W-:Y:S05]  /*3170*/  BSYNC B1 ;  /* 0x0000000000017941 */ /* 0x000fea0003800000 */
.L_x_72:
        /* <DEDUP_REMOVED lines=9> */
.L_x_75:
[----:B------:R-:W-:Y:S05]  /*3210*/  BSYNC B1 ;  /* 0x0000000000017941 */ /* 0x000fea0003800000 */
.L_x_74:
        /* <DEDUP_REMOVED lines=9> */
.L_x_77:
[----:B------:R-:W-:Y:S05]  /*32b0*/  BSYNC B1 ;  /* 0x0000000000017941 */ /* 0x000fea0003800000 */
.L_x_76:
        /* <DEDUP_REMOVED lines=10> */
.L_x_79:
[----:B------:R-:W-:Y:S05]  /*3360*/  BSYNC B1 ;  /* 0x0000000000017941 */ /* 0x000fea0003800000 */
.L_x_78:
        /* <DEDUP_REMOVED lines=10> */
.L_x_81:
[----:B------:R-:W-:Y:S05]  /*3410*/  BSYNC B1 ;  /* 0x0000000000017941 */ /* 0x000fea0003800000 */
.L_x_80:
        /* <DEDUP_REMOVED lines=9> */
.L_x_83:
[----:B------:R-:W-:Y:S05]  /*34b0*/  BSYNC B1 ;  /* 0x0000000000017941 */ /* 0x000fea0003800000 */
.L_x_82:
        /* <DEDUP_REMOVED lines=9> */
.L_x_85:
[----:B------:R-:W-:Y:S05]  /*3550*/  BSYNC B1 ;  /* 0x0000000000017941 */ /* 0x000fea0003800000 */
.L_x_84:
        /* <DEDUP_REMOVED lines=10> */
.L_x_87:
[----:B------:R-:W-:Y:S05]  /*3600*/  BSYNC B1 ;  /* 0x0000000000017941 */ /* 0x000fea0003800000 */
.L_x_86:
[----:B0----5:R-:W-:Y:S01]  /*3610*/  HADD2.F32 R2, -RZ, R19.H0_H0 ;  /* 0x20000013ff027230 */ /* 0x021fe20000004100 */
[----:B------:R-:W-:Y:S01]  /*3620*/  ISETP.GT.AND P0, PT, R3, 0x39, PT ;  /* 0x000000390300780c */ /* 0x000fe20003f04270 */
[----:B------:R-:W-:Y:S01]  /*3630*/  @P2 IMAD.MOV.U32 R3, RZ, RZ, R7 ;  /* 0x000000ffff032224 */ /* 0x000fe200078e0007 */
[----:B------:R-:W-:Y:S02]  /*3640*/  BSSY B1, `(.L_x_88) ;  /* 0x0000009000017945 */ /* 0x000fe40003800000 */
[----:B------:R-:W-:Y:S01]  /*3650*/  FMUL R13, R2, R57 ;  /* 0x00000039020d7220 */ /* 0x000fe20000400000 */
[----:B------:R-:W-:Y:S01]  /*3660*/  @P2 IMAD.MOV.U32 R2, RZ, RZ, R6 ;  /* 0x000000ffff022224 */ /* 0x000fe200078e0006 */
[----:B------:R-:W-:Y:S02]  /*3670*/  ISETP.GT.AND P3, PT, R0, RZ, P0 ;  /* 0x000000ff0000720c */ /* 0x000fe40000764270 */
[----:B------:R-:W-:-:S05]  /*3680*/  FFMA R13, R52, R56, R13 ;  /* 0x00000038340d7223 */ /* 0x000fca000000000d */
[----:B------:R-:W-:-:S05]  /*3690*/  F2FP.F16.F32.PACK_AB R13, RZ, R13 ;  /* 0x0000000dff0d723e */ /* 0x000fca00000000ff */
[----:B------:R0:W-:Y:S01]  /*36a0*/  @P2 STG.E.U16 desc[UR36][R2.64+0x70], R13 ;  /* 0x0000700d02002986 */ /* 0x0001e2000c101524 */
[----:B------:R-:W-:Y:S05]  /*36b0*/  @!P3 BRA `(.L_x_89) ;  /* 0x000000000004b947 */ /* 0x000fea0003800000 */
[----:B------:R0:W5:Y:S02]  /*36c0*/  LDG.E.LTC128B.U16 R19, desc[UR36][R4.64+0x72] ;  /* 0x0000722404137981 */ /* 0x000164000c1e1520 */
.L_x_89:
[----:B------:R-:W-:Y:S05]  /*36d0*/  BSYNC B1 ;  /* 0x0000000000017941 */ /* 0x000fea0003800000 */
.L_x_88:
        /* <DEDUP_REMOVED lines=9> */
.L_x_91:
[----:B------:R-:W-:Y:S05]  /*3770*/  BSYNC B1 ;  /* 0x0000000000017941 */ /* 0x000fea0003800000 */
.L_x_90:
[----:B0----5:R-:W-:Y:S01]  /*3780*/  HADD2.F32 R2, -RZ, R19.H0_H0 ;  /* 0x20000013ff027230 */ /* 0x021fe20000004100 */
[----:B------:R-:W-:Y:S01]  /*3790*/  ISETP.GT.AND P0, PT, R0, 0x8, P0 ;  /* 0x000000080000780c */ /* 0x000fe20000704270 */
[----:B------:R-:W-:Y:S03]  /*37a0*/  BSSY B1, `(.L_x_92) ;  /* 0x000000a000017945 */ /* 0x000fe60003800000 */
[----:B------:R-:W-:Y:S01]  /*37b0*/  FMUL R3, R2, R57 ;  /* 0x0000003902037220 */ /* 0x000fe20000400000 */
[----:B------:R-:W-:-:S03]  /*37c0*/  @P1 IMAD.MOV.U32 R2, RZ, RZ, R10 ;  /* 0x000000ffff021224 */ /* 0x000fc600078e000a */
[----:B------:R-:W-:-:S05]  /*37d0*/  FFMA R3, R54, R56, R3 ;  /* 0x0000003836037223 */ /* 0x000fca0000000003 */
[----:B------:R-:W-:-:S04]  /*37e0*/  F2FP.F16.F32.PACK_AB R3, RZ, R3 ;  /* 0x00000003ff03723e */ /* 0x000fc800000000ff */
[----:B----4-:R-:W-:Y:S01]  /*37f0*/  PRMT R4, R3, 0x7610, R4 ;  /* 0x0000761003047816 */ /* 0x010fe20000000004 */
[----:B------:R-:W-:-:S05]  /*3800*/  @P1 IMAD.MOV.U32 R3, RZ, RZ, R11 ;  /* 0x000000ffff031224 */ /* 0x000fca00078e000b */
[----:B------:R0:W-:Y:S01]  /*3810*/  @P1 STG.E.U16 desc[UR36][R2.64+0x70], R4 ;  /* 0x0000700402001986 */ /* 0x0001e2000c101524 */
[----:B------:R-:W-:Y:S05]  /*3820*/  @!P0 BRA `(.L_x_93) ;  /* 0x0000000000048947 */ /* 0x000fea0003800000 */
[----:B------:R4:W5:Y:S02]  /*3830*/  LDG.E.LTC128B.U16 R19, desc[UR36][R8.64+0x72] ;  /* 0x0000722408137981 */ /* 0x000964000c1e1520 */
.L_x_93:
[----:B------:R-:W-:Y:S05]  /*3840*/  BSYNC B1 ;  /* 0x0000000000017941 */ /* 0x000fea0003800000 */
.L_x_92:
[----:B------:R-:W-:Y:S05]  /*3850*/  @!P0 BRA `(.L_x_94) ;  /* 0x0000000800a88947 */ /* 0x000fea0003800000 */
[----:B-----5:R-:W-:-:S05]  /*3860*/  HADD2.F32 R0, -RZ, R19.H0_H0 ;  /* 0x20000013ff007230 */ /* 0x020fca0000004100 */
[----:B------:R-:W-:-:S04]  /*3870*/  FMUL R0, R0, R57 ;  /* 0x0000003900007220 */ /* 0x000fc80000400000 */
[----:B------:R-:W-:-:S05]  /*3880*/  FFMA R0, R55, R56, R0 ;  /* 0x0000003837007223 */ /* 0x000fca0000000000 */
[----:B------:R-:W-:-:S05]  /*3890*/  F2FP.F16.F32.PACK_AB R0, RZ, R0 ;  /* 0x00000000ff00723e */ /* 0x000fca00000000ff */
[----:B------:R0:W-:Y:S01]  /*38a0*/  STG.E.U16 desc[UR36][R10.64+0x72], R0 ;  /* 0x000072000a007986 */ /* 0x0001e2000c101524 */
[----:B------:R-:W-:Y:S05]  /*38b0*/  BRA `(.L_x_94) ;  /* 0x0000000800907947 */ /* 0x000fea0003800000 */
.L_x_33:
[----:B------:R-:W-:Y:S01]  /*38c0*/  ISETP.GT.AND P0, PT, R3, 0x1, PT ;  /* 0x000000010300780c */ /* 0x000fe20003f04270 */
[----:B------:R-:W-:Y:S01]  /*38d0*/  ULDC.64 UR4, c[0x0][0x5c0] ;  /* 0x0001700000047ab9 */ /* 0x000fe20000000a00 */
[-C--:B------:R-:W-:Y:S01]  /*38e0*/  FMUL R24, R24, R56.reuse ;  /* 0x0000003818187220 */ /* 0x080fe20000400000 */
[-C--:B------:R-:W-:Y:S01]  /*38f0*/  FMUL R25, R25, R56.reuse ;  /* 0x0000003819197220 */ /* 0x080fe20000400000 */
[----:B------:R-:W-:Y:S01]  /*3900*/  ISETP.GT.AND P3, PT, R0, RZ, P0 ;  /* 0x000000ff0000720c */ /* 0x000fe20000764270 */
[-C--:B------:R-:W-:Y:S01]  /*3910*/  FMUL R26, R26, R56.reuse ;  /* 0x000000381a1a7220 */ /* 0x080fe20000400000 */
[----:B------:R-:W-:Y:S01]  /*3920*/  LEA R4, P4, R68, UR4, 0x1 ;  /* 0x0000000444047c11 */ /* 0x000fe2000f8808ff */
[----:B------:R-:W-:Y:S01]  /*3930*/  FMUL R27, R27, R56 ;  /* 0x000000381b1b7220 */ /* 0x000fe20000400000 */
[----:B------:R-:W-:Y:S01]  /*3940*/  F2FP.F16.F32.PACK_AB R24, RZ, R24 ;  /* 0x00000018ff18723e */ /* 0x000fe200000000ff */
[-C--:B------:R-:W-:Y:S01]  /*3950*/  FMUL R28, R28, R56.reuse ;  /* 0x000000381c1c7220 */ /* 0x080fe20000400000 */
[----:B------:R-:W-:Y:S01]  /*3960*/  LEA.HI.X R5, R68, UR5, R7, 0x1, P4 ;  /* 0x0000000544057c11 */ /* 0x000fe2000a0f0c07 */
[-C--:B------:R-:W-:Y:S01]  /*3970*/  FMUL R29, R29, R56.reuse ;  /* 0x000000381d1d7220 */ /* 0x080fe20000400000 */
[----:B------:R-:W-:Y:S01]  /*3980*/  F2FP.F16.F32.PACK_AB R25, RZ, R25 ;  /* 0x00000019ff19723e */ /* 0x000fe200000000ff */
[-C--:B------:R-:W-:Y:S01]  /*3990*/  FMUL R30, R30, R56.reuse ;  /* 0x000000381e1e7220 */ /* 0x080fe20000400000 */
[----:B------:R-:W-:Y:S01]  /*39a0*/  SHF.L.U64.HI R75, R74, 0x4, R75 ;  /* 0x000000044a4b7819 */ /* 0x000fe2000001024b */
[----:B------:R-:W-:Y:S01]  /*39b0*/  @P1 STG.E.U16 desc[UR36][R4.64], R24 ;  /* 0x0000001804001986 */ /* 0x000fe2000c101524 */
[----:B------:R-:W-:Y:S01]  /*39c0*/  ISETP.GT.AND P1, PT, R3, 0x8, PT ;  /* 0x000000080300780c */ /* 0x000fe20003f24270 */
[----:B------:R-:W-:Y:S01]  /*39d0*/  FMUL R31, R31, R56 ;  /* 0x000000381f1f7220 */ /* 0x000fe20000400000 */
[----:B------:R-:W-:Y:S01]  /*39e0*/  ISETP.GT.AND P4, PT, R0, 0x8, P0 ;  /* 0x000000080000780c */ /* 0x000fe20000784270 */
[----:B------:R-:W-:Y:S01]  /*39f0*/  @P3 STG.E.U16 desc[UR36][R4.64+0x2], R25 ;  /* 0x0000021904003986 */ /* 0x000fe2000c101524 */
[----:B------:R-:W-:Y:S01]  /*3a00*/  LEA R6, P3, R74, R4, 0x4 ;  /* 0x000000044a067211 */ /* 0x000fe200078620ff */
[-C--:B------:R-:W-:Y:S01]  /*3a10*/  FMUL R32, R32, R56.reuse ;  /* 0x0000003820207220 */ /* 0x080fe20000400000 */
[C---:B------:R-:W-:Y:S01]  /*3a20*/  ISETP.GT.AND P2, PT, R0.reuse, 0x8, P2 ;  /* 0x000000080000780c */ /* 0x040fe20001744270 */
[-C--:B------:R-:W-:Y:S01]  /*3a30*/  FMUL R33, R33, R56.reuse ;  /* 0x0000003821217220 */ /* 0x080fe20000400000 */
[----:B------:R-:W-:Y:S01]  /*3a40*/  ISETP.GT.AND P0, PT, R3, 0x9, PT ;  /* 0x000000090300780c */ /* 0x000fe20003f04270 */
[----:B------:R-:W-:Y:S01]  /*3a50*/  IMAD.X R7, R75, 0x1, R5, P3 ;  /* 0x000000014b077824 */ /* 0x000fe200018e0605 */
[----:B------:R-:W-:Y:S01]  /*3a60*/  ISETP.GT.AND P5, PT, R0, RZ, P1 ;  /* 0x000000ff0000720c */ /* 0x000fe20000fa4270 */
[-C--:B------:R-:W-:Y:S01]  /*3a70*/  FMUL R34, R34, R56.reuse ;  /* 0x0000003822227220 */ /* 0x080fe20000400000 */
[----:B------:R-:W-:Y:S01]  /*3a80*/  ISETP.GT.AND P3, PT, R0, RZ, P0 ;  /* 0x000000ff0000720c */ /* 0x000fe20000764270 */
[----:B------:R-:W-:Y:S01]  /*3a90*/  FMUL R35, R35, R56 ;  /* 0x0000003823237220 */ /* 0x000fe20000400000 */
[----:B------:R-:W-:Y:S01]  /*3aa0*/  F2FP.F16.F32.PACK_AB R26, RZ, R26 ;  /* 0x0000001aff1a723e */ /* 0x000fe200000000ff */
[-C--:B------:R-:W-:Y:S01]  /*3ab0*/  FMUL R36, R36, R56.reuse ;  /* 0x0000003824247220 */ /* 0x080fe20000400000 */
[----:B------:R-:W-:Y:S01]  /*3ac0*/  F2FP.F16.F32.PACK_AB R27, RZ, R27 ;  /* 0x0000001bff1b723e */ /* 0x000fe200000000ff */
[----:B------:R-:W-:Y:S01]  /*3ad0*/  FMUL R37, R37, R56 ;  /* 0x0000003825257220 */ /* 0x000fe20000400000 */
[----:B------:R-:W-:Y:S01]  /*3ae0*/  F2FP.F16.F32.PACK_AB R28, RZ, R28 ;  /* 0x0000001cff1c723e */ /* 0x000fe200000000ff */
[----:B------:R-:W-:Y:S01]  /*3af0*/  @P2 STG.E.U16 desc[UR36][R6.64], R26 ;  /* 0x0000001a06002986 */ /* 0x000fe2000c101524 */
[----:B------:R-:W-:Y:S01]  /*3b00*/  F2FP.F16.F32.PACK_AB R29, RZ, R29 ;  /* 0x0000001dff1d723e */ /* 0x000fe200000000ff */
[-C--:B------:R-:W-:Y:S01]  /*3b10*/  FMUL R38, R38, R56.reuse ;  /* 0x0000003826267220 */ /* 0x080fe20000400000 */
[C---:B------:R-:W-:Y:S01]  /*3b20*/  ISETP.GT.AND P2, PT, R0.reuse, 0x8, P1 ;  /* 0x000000080000780c */ /* 0x040fe20000f44270 */
[----:B------:R-:W-:Y:S01]  /*3b30*/  @P4 STG.E.U16 desc[UR36][R6.64+0x2], R27 ;  /* 0x0000021b06004986 */ /* 0x000fe2000c101524 */
[----:B------:R-:W-:Y:S01]  /*3b40*/  ISETP.GT.AND P1, PT, R3, 0x10, PT ;  /* 0x000000100300780c */ /* 0x000fe20003f24270 */
[----:B------:R-:W-:Y:S01]  /*3b50*/  FMUL R39, R39, R56 ;  /* 0x0000003827277220 */ /* 0x000fe20000400000 */
[----:B------:R-:W-:Y:S01]  /*3b60*/  F2FP.F16.F32.PACK_AB R30, RZ, R30 ;  /* 0x0000001eff1e723e */ /* 0x000fe200000000ff */
[----:B------:R-:W-:Y:S01]  /*3b70*/  @P5 STG.E.U16 desc[UR36][R4.64+0x10], R28 ;  /* 0x0000101c04005986 */ /* 0x000fe2000c101524 */
[----:B------:R-:W-:Y:S01]  /*3b80*/  ISETP.GT.AND P4, PT, R0, RZ, P1 ;  /* 0x000000ff0000720c */ /* 0x000fe20000f84270 */
[-C--:B------:R-:W-:Y:S01]  /*3b90*/  FMUL R40, R40, R56.reuse ;  /* 0x0000003828287220 */ /* 0x080fe20000400000 */
[----:B------:R-:W-:Y:S01]  /*3ba0*/  F2FP.F16.F32.PACK_AB R31, RZ, R31 ;  /* 0x0000001fff1f723e */ /* 0x000fe200000000ff */
[----:B------:R-:W-:Y:S01]  /*3bb0*/  @P3 STG.E.U16 desc[UR36][R4.64+0x12], R29 ;  /* 0x0000121d04003986 */ /* 0x000fe2000c101524 */
[----:B------:R-:W-:Y:S01]  /*3bc0*/  ISETP.GT.AND P3, PT, R0, 0x8, P0 ;  /* 0x000000080000780c */ /* 0x000fe20000764270 */
[----:B------:R-:W-:Y:S01]  /*3bd0*/  FMUL R41, R41, R56 ;  /* 0x0000003829297220 */ /* 0x000fe20000400000 */
[----:B------:R-:W-:Y:S01]  /*3be0*/  ISETP.GT.AND P0, PT, R3, 0x11, PT ;  /* 0x000000110300780c */ /* 0x000fe20003f04270 */
[----:B------:R-:W-:Y:S01]  /*3bf0*/  @P2 STG.E.U16 desc[UR36][R6.64+0x10], R30 ;  /* 0x0000101e06002986 */ /* 0x000fe2000c101524 */
[----:B------:R-:W-:Y:S01]  /*3c00*/  F2FP.F16.F32.PACK_AB R32, RZ, R32 ;  /* 0x00000020ff20723e */ /* 0x000fe200000000ff */
[-C--:B------:R-:W-:Y:S01]  /*3c10*/  FMUL R42, R42, R56.reuse ;  /* 0x000000382a2a7220 */ /* 0x080fe20000400000 */
[C---:B------:R-:W-:Y:S01]  /*3c20*/  ISETP.GT.AND P5, PT, R0.reuse, RZ, P0 ;  /* 0x000000ff0000720c */ /* 0x040fe200007a4270 */
[-C--:B------:R-:W-:Y:S01]  /*3c30*/  FMUL R43, R43, R56.reuse ;  /* 0x000000382b2b7220 */ /* 0x080fe20000400000 */
[----:B------:R-:W-:Y:S01]  /*3c40*/  ISETP.GT.AND P2, PT, R0, 0x8, P1 ;  /* 0x000000080000780c */ /* 0x000fe20000f44270 */
[-C--:B------:R-:W-:Y:S01]  /*3c50*/  FMUL R44, R44, R56.reuse ;  /* 0x000000382c2c7220 */ /* 0x080fe20000400000 */
[----:B------:R-:W-:Y:S01]  /*3c60*/  ISETP.GT.AND P1, PT, R3, 0x18, PT ;  /* 0x000000180300780c */ /* 0x000fe20003f24270 */
[-C--:B------:R-:W-:Y:S01]  /*3c70*/  FMUL R45, R45, R56.reuse ;  /* 0x000000382d2d7220 */ /* 0x080fe20000400000 */
[----:B------:R-:W-:Y:S01]  /*3c80*/  F2FP.F16.F32.PACK_AB R33, RZ, R33 ;  /* 0x00000021ff21723e */ /* 0x000fe200000000ff */
[----:B------:R-:W-:Y:S01]  /*3c90*/  @P3 STG.E.U16 desc[UR36][R6.64+0x12], R31 ;  /* 0x0000121f06003986 */ /* 0x000fe2000c101524 */
[----:B------:R-:W-:Y:S01]  /*3ca0*/  ISETP.GT.AND P3, PT, R0, 0x8, P0 ;  /* 0x000000080000780c */ /* 0x000fe20000764270 */
[-C--:B------:R-:W-:Y:S01]  /*3cb0*/  FMUL R46, R46, R56.reuse ;  /* 0x000000382e2e7220 */ /* 0x080fe20000400000 */
[----:B------:R-:W-:Y:S01]  /*3cc0*/  ISETP.GT.AND P0, PT, R3, 0x19, PT ;  /* 0x000000190300780c */ /* 0x000fe20003f04270 */
[----:B------:R-:W-:Y:S01]  /*3cd0*/  @P4 STG.E.U16 desc[UR36][R4.64+0x20], R32 ;  /* 0x0000202004004986 */ /* 0x000fe2000c101524 */
[C---:B------:R-:W-:Y:S01]  /*3ce0*/  ISETP.GT.AND P4, PT, R0.reuse, RZ, P1 ;  /* 0x000000ff0000720c */ /* 0x040fe20000f84270 */
[----:B------:R-:W-:Y:S01]  /*3cf0*/  FMUL R47, R47, R56 ;  /* 0x000000382f2f7220 */ /* 0x000fe20000400000 */
[----:B------:R-:W-:Y:S01]  /*3d00*/  F2FP.F16.F32.PACK_AB R34, RZ, R34 ;  /* 0x00000022ff22723e */ /* 0x000fe200000000ff */
[----:B------:R-:W-:Y:S01]  /*3d10*/  @P5 STG.E.U16 desc[UR36][R4.64+0x22], R33 ;  /* 0x0000222104005986 */ /* 0x000fe2000c101524 */
[----:B------:R-:W-:Y:S01]  /*3d20*/  ISETP.GT.AND P5, PT, R0, RZ, P0 ;  /* 0x000000ff0000720c */ /* 0x000fe200007a4270 */
[----:B------:R-:W-:Y:S01]  /*3d30*/  FMUL R48, R48, R56 ;  /* 0x0000003830307220 */ /* 0x000fe20000400000 */
[----:B------:R-:W-:Y:S01]  /*3d40*/  F2FP.F16.F32.PACK_AB R35, RZ, R35 ;  /* 0x00000023ff23723e */ /* 0x000fe200000000ff */
[----:B------:R-:W-:Y:S01]  /*3d50*/  @P2 STG.E.U16 desc[UR36][R6.64+0x20], R34 ;  /* 0x0000202206002986 */ /* 0x000fe2000c101524 */
[----:B------:R-:W-:Y:S01]  /*3d60*/  F2FP.F16.F32.PACK_AB R36, RZ, R36 ;  /* 0x00000024ff24723e */ /* 0x000fe200000000ff */
[-C--:B------:R-:W-:Y:S01]  /*3d70*/  FMUL R49, R49, R56.reuse ;  /* 0x0000003831317220 */ /* 0x080fe20000400000 */
[----:B------:R-:W-:Y:S01]  /*3d80*/  ISETP.GT.AND P2, PT, R0, 0x8, P1 ;  /* 0x000000080000780c */ /* 0x000fe20000f44270 */
[----:B------:R-:W-:Y:S01]  /*3d90*/  @P3 STG.E.U16 desc[UR36][R6.64+0x22], R35 ;  /* 0x0000222306003986 */ /* 0x000fe2000c101524 */
[----:B------:R-:W-:Y:S01]  /*3da0*/  ISETP.GT.AND P1, PT, R3, 0x20, PT ;  /* 0x000000200300780c */ /* 0x000fe20003f24270 */
[-C--:B------:R-:W-:Y:S01]  /*3db0*/  FMUL R50, R50, R56.reuse ;  /* 0x0000003832327220 */ /* 0x080fe20000400000 */
[----:B------:R-:W-:Y:S01]  /*3dc0*/  F2FP.F16.F32.PACK_AB R37, RZ, R37 ;  /* 0x00000025ff25723e */ /* 0x000fe200000000ff */
[----:B------:R-:W-:Y:S01]  /*3dd0*/  @P4 STG.E.U16 desc[UR36][R4.64+0x30], R36 ;  /* 0x0000302404004986 */ /* 0x000fe2000c101524 */
[C---:B------:R-:W-:Y:S01]  /*3de0*/  ISETP.GT.AND P3, PT, R0.reuse, 0x8, P0 ;  /* 0x000000080000780c */ /* 0x040fe20000764270 */
[-C--:B------:R-:W-:Y:S01]  /*3df0*/  FMUL R51, R51, R56.reuse ;  /* 0x0000003833337220 */ /* 0x080fe20000400000 */
[----:B------:R-:W-:Y:S01]  /*3e00*/  ISETP.GT.AND P0, PT, R3, 0x21, PT ;  /* 0x000000210300780c */ /* 0x000fe20003f04270 */
[----:B------:R-:W-:Y:S01]  /*3e10*/  @P5 STG.E.U16 desc[UR36][R4.64+0x32], R37 ;  /* 0x0000322504005986 */ /* 0x000fe2000c101524 */
        /* <DEDUP_REMOVED lines=10> */
[----:B------:R-:W-:-:S02]  /*3ec0*/  F2FP.F16.F32.PACK_AB R41, RZ, R41 ;  /* 0x00000029ff29723e */ /* 0x000fc400000000ff */
[C---:B------:R-:W-:Y:S01]  /*3ed0*/  ISETP.GT.AND P1, PT, R0.reuse, 0x8, P1 ;  /* 0x000000080000780c */ /* 0x040fe20000f24270 */
[----:B------:R-:W-:Y:S01]  /*3ee0*/  @P3 STG.E.U16 desc[UR36][R6.64+0x32], R39 ;  /* 0x0000322706003986 */ /* 0x000fe2000c101524 */
[C---:B------:R-:W-:Y:S02]  /*3ef0*/  ISETP.GT.AND P2, PT, R0.reuse, 0x8, P0 ;  /* 0x000000080000780c */ /* 0x040fe40000744270 */
[C---:B------:R-:W-:Y:S01]  /*3f00*/  ISETP.GT.AND P0, PT, R3.reuse, 0x29, PT ;  /* 0x000000290300780c */ /* 0x040fe20003f04270 */
[----:B------:R-:W-:Y:S01]  /*3f10*/  @P4 STG.E.U16 desc[UR36][R4.64+0x40], R40 ;  /* 0x0000402804004986 */ /* 0x000fe2000c101524 */
[----:B------:R-:W-:Y:S02]  /*3f20*/  ISETP.GT.AND P4, PT, R3, 0x28, PT ;  /* 0x000000280300780c */ /* 0x000fe40003f84270 */
[----:B------:R-:W-:Y:S01]  /*3f30*/  F2FP.F16.F32.PACK_AB R42, RZ, R42 ;  /* 0x0000002aff2a723e */ /* 0x000fe200000000ff */
[----:B------:R-:W-:Y:S01]  /*3f40*/  @P5 STG.E.U16 desc[UR36][R4.64+0x42], R41 ;  /* 0x0000422904005986 */ /* 0x000fe2000c101524 */
[----:B------:R-:W-:-:S02]  /*3f50*/  ISETP.GT.AND P5, PT, R0, RZ, P4 ;  /* 0x000000ff0000720c */ /* 0x000fc400027a4270 */
[C---:B------:R-:W-:Y:S01]  /*3f60*/  ISETP.GT.AND P3, PT, R0.reuse, RZ, P0 ;  /* 0x000000ff0000720c */ /* 0x040fe20000764270 */
[----:B------:R-:W-:Y:S01]  /*3f70*/  @P1 STG.E.U16 desc[UR36][R6.64+0x40], R42 ;  /* 0x0000402a06001986 */ /* 0x000fe2000c101524 */
[----:B------:R-:W-:Y:S02]  /*3f80*/  F2FP.F16.F32.PACK_AB R43, RZ, R43 ;  /* 0x0000002bff2b723e */ /* 0x000fe400000000ff */
[----:B------:R-:W-:Y:S02]  /*3f90*/  F2FP.F16.F32.PACK_AB R44, RZ, R44 ;  /* 0x0000002cff2c723e */ /* 0x000fe400000000ff */
[C---:B------:R-:W-:Y:S01]  /*3fa0*/  ISETP.GT.AND P4, PT, R0.reuse, 0x8, P4 ;  /* 0x000000080000780c */ /* 0x040fe20002784270 */
[----:B------:R-:W-:Y:S01]  /*3fb0*/  @P2 STG.E.U16 desc[UR36][R6.64+0x42], R43 ;  /* 0x0000422b06002986 */ /* 0x000fe2000c101524 */
[----:B------:R-:W-:Y:S02]  /*3fc0*/  F2FP.F16.F32.PACK_AB R45, RZ, R45 ;  /* 0x0000002dff2d723e */ /* 0x000fe400000000ff */
[----:B------:R-:W-:Y:S01]  /*3fd0*/  ISETP.GT.AND P2, PT, R3, 0x31, PT ;  /* 0x000000310300780c */ /* 0x000fe20003f44270 */
[----:B------:R-:W-:Y:S01]  /*3fe0*/  @P5 STG.E.U16 desc[UR36][R4.64+0x50], R44 ;  /* 0x0000502c04005986 */ /* 0x000fe2000c101524 */
[----:B------:R-:W-:-:S02]  /*3ff0*/  ISETP.GT.AND P5, PT, R0, 0x8, P0 ;  /* 0x000000080000780c */ /* 0x000fc400007a4270 */
[C---:B------:R-:W-:Y:S01]  /*4000*/  ISETP.GT.AND P1, PT, R3.reuse, 0x38, PT ;  /* 0x000000380300780c */ /* 0x040fe20003f24270 */
[----:B------:R-:W-:Y:S01]  /*4010*/  @P3 STG.E.U16 desc[UR36][R4.64+0x52], R45 ;  /* 0x0000522d04003986 */ /* 0x000fe2000c101524 */
[C---:B------:R-:W-:Y:S02]  /*4020*/  ISETP.GT.AND P3, PT, R3.reuse, 0x30, PT ;  /* 0x000000300300780c */ /* 0x040fe40003f64270 */
[----:B------:R-:W-:Y:S01]  /*4030*/  ISETP.GT.AND P0, PT, R3, 0x39, PT ;  /* 0x000000390300780c */ /* 0x000fe20003f04270 */
[----:B------:R-:W-:Y:S01]  /*4040*/  @P4 IMAD.MOV.U32 R2, RZ, RZ, R6 ;  /* 0x000000ffff024224 */ /* 0x000fe200078e0006 */
[----:B------:R-:W-:Y:S01]  /*4050*/  F2FP.F16.F32.PACK_AB R46, RZ, R46 ;  /* 0x0000002eff2e723e */ /* 0x000fe200000000ff */
[----:B------:R-:W-:Y:S01]  /*4060*/  @P4 IMAD.MOV.U32 R3, RZ, RZ, R7 ;  /* 0x000000ffff034224 */ /* 0x000fe200078e0007 */
[----:B------:R-:W-:Y:S02]  /*4070*/  F2FP.F16.F32.PACK_AB R47, RZ, R47 ;  /* 0x0000002fff2f723e */ /* 0x000fe400000000ff */
[----:B------:R-:W-:-:S02]  /*4080*/  F2FP.F16.F32.PACK_AB R48, RZ, R48 ;  /* 0x00000030ff30723e */ /* 0x000fc400000000ff */
[----:B------:R1:W-:Y:S01]  /*4090*/  @P4 STG.E.U16 desc[UR36][R2.64+0x50], R46 ;  /* 0x0000502e02004986 */ /* 0x0003e2000c101524 */
[C---:B------:R-:W-:Y:S02]  /*40a0*/  ISETP.GT.AND P4, PT, R0.reuse, RZ, P2 ;  /* 0x000000ff0000720c */ /* 0x040fe40001784270 */
[----:B------:R-:W-:Y:S02]  /*40b0*/  F2FP.F16.F32.PACK_AB R49, RZ, R49 ;  /* 0x00000031ff31723e */ /* 0x000fe400000000ff */
[----:B------:R-:W-:Y:S02]  /*40c0*/  ISETP.GT.AND P2, PT, R0, 0x8, P2 ;  /* 0x000000080000780c */ /* 0x000fe40001744270 */
[----:B------:R-:W-:Y:S02]  /*40d0*/  F2FP.F16.F32.PACK_AB R50, RZ, R50 ;  /* 0x00000032ff32723e */ /* 0x000fe400000000ff */
[----:B------:R-:W-:Y:S02]  /*40e0*/  F2FP.F16.F32.PACK_AB R51, RZ, R51 ;  /* 0x00000033ff33723e */ /* 0x000fe400000000ff */
[----:B------:R-:W-:Y:S01]  /*40f0*/  F2FP.F16.F32.PACK_AB R52, RZ, R52 ;  /* 0x00000034ff34723e */ /* 0x000fe200000000ff */
[----:B-1----:R-:W-:Y:S01]  /*4100*/  @P5 IMAD.MOV.U32 R2, RZ, RZ, R6 ;  /* 0x000000ffff025224 */ /* 0x002fe200078e0006 */
[----:B------:R-:W-:Y:S01]  /*4110*/  F2FP.F16.F32.PACK_AB R53, RZ, R53 ;  /* 0x00000035ff35723e */ /* 0x000fe200000000ff */
[----:B------:R-:W-:Y:S01]  /*4120*/  @P5 IMAD.MOV.U32 R3, RZ, RZ, R7 ;  /* 0x000000ffff035224 */ /* 0x000fe200078e0007 */
[----:B------:R-:W-:-:S02]  /*4130*/  F2FP.F16.F32.PACK_AB R54, RZ, R54 ;  /* 0x00000036ff36723e */ /* 0x000fc400000000ff */
[----:B------:R-:W-:Y:S02]  /*4140*/  F2FP.F16.F32.PACK_AB R55, RZ, R55 ;  /* 0x00000037ff37723e */ /* 0x000fe400000000ff */
[----:B------:R1:W-:Y:S01]  /*4150*/  @P5 STG.E.U16 desc[UR36][R2.64+0x52], R47 ;  /* 0x0000522f02005986 */ /* 0x0003e2000c101524 */
[C---:B------:R-:W-:Y:S02]  /*4160*/  ISETP.GT.AND P5, PT, R0.reuse, RZ, P3 ;  /* 0x000000ff0000720c */ /* 0x040fe40001fa4270 */
[----:B------:R-:W-:-:S11]  /*4170*/  ISETP.GT.AND P3, PT, R0, 0x8, P3 ;  /* 0x000000080000780c */ /* 0x000fd60001f64270 */
[----:B-1----:R-:W-:Y:S02]  /*4180*/  @P5 IMAD.MOV.U32 R2, RZ, RZ, R4 ;  /* 0x000000ffff025224 */ /* 0x002fe400078e0004 */
[----:B------:R-:W-:-:S05]  /*4190*/  @P5 IMAD.MOV.U32 R3, RZ, RZ, R5 ;  /* 0x000000ffff035224 */ /* 0x000fca00078e0005 */
[----:B------:R1:W-:Y:S01]  /*41a0*/  @P5 STG.E.U16 desc[UR36][R2.64+0x60], R48 ;  /* 0x0000603002005986 */ /* 0x0003e2000c101524 */
[C---:B------:R-:W-:Y:S02]  /*41b0*/  ISETP.GT.AND P5, PT, R0.reuse, RZ, P0 ;  /* 0x000000ff0000720c */ /* 0x040fe400007a4270 */
[----:B------:R-:W-:Y:S01]  /*41c0*/  ISETP.GT.AND P0, PT, R0, 0x8, P0 ;  /* 0x000000080000780c */ /* 0x000fe20000704270 */
[----:B-1----:R-:W-:Y:S02]  /*41d0*/  @P4 IMAD.MOV.U32 R2, RZ, RZ, R4 ;  /* 0x000000ffff024224 */ /* 0x002fe400078e0004 */
[----:B------:R-:W-:-:S05]  /*41e0*/  @P4 IMAD.MOV.U32 R3, RZ, RZ, R5 ;  /* 0x000000ffff034224 */ /* 0x000fca00078e0005 */
[----:B------:R1:W-:Y:S01]  /*41f0*/  @P4 STG.E.U16 desc[UR36][R2.64+0x62], R49 ;  /* 0x0000623102004986 */ /* 0x0003e2000c101524 */
[C---:B------:R-:W-:Y:S02]  /*4200*/  ISETP.GT.AND P4, PT, R0.reuse, RZ, P1 ;  /* 0x000000ff0000720c */ /* 0x040fe40000f84270 */
[----:B------:R-:W-:Y:S01]  /*4210*/  ISETP.GT.AND P1, PT, R0, 0x8, P1 ;  /* 0x000000080000780c */ /* 0x000fe20000f24270 */
[----:B-1----:R-:W-:Y:S02]  /*4220*/  @P3 IMAD.MOV.U32 R2, RZ, RZ, R6 ;  /* 0x000000ffff023224 */ /* 0x002fe400078e0006 */
[----:B------:R-:W-:-:S05]  /*4230*/  @P3 IMAD.MOV.U32 R3, RZ, RZ, R7 ;  /* 0x000000ffff033224 */ /* 0x000fca00078e0007 */
[----:B------:R1:W-:Y:S02]  /*4240*/  @P3 STG.E.U16 desc[UR36][R2.64+0x60], R50 ;  /* 0x0000603202003986 */ /* 0x0003e4000c101524 */
[----:B-1----:R-:W-:Y:S02]  /*4250*/  @P2 IMAD.MOV.U32 R2, RZ, RZ, R6 ;  /* 0x000000ffff022224 */ /* 0x002fe400078e0006 */
[----:B------:R-:W-:-:S05]  /*4260*/  @P2 IMAD.MOV.U32 R3, RZ, RZ, R7 ;  /* 0x000000ffff032224 */ /* 0x000fca00078e0007 */
[----:B------:R1:W-:Y:S02]  /*4270*/  @P2 STG.E.U16 desc[UR36][R2.64+0x62], R51 ;  /* 0x0000623302002986 */ /* 0x0003e4000c101524 */
[----:B-1----:R-:W-:Y:S02]  /*4280*/  @P4 IMAD.MOV.U32 R2, RZ, RZ, R4 ;  /* 0x000000ffff024224 */ /* 0x002fe400078e0004 */
[----:B------:R-:W-:-:S05]  /*4290*/  @P4 IMAD.MOV.U32 R3, RZ, RZ, R5 ;  /* 0x000000ffff034224 */ /* 0x000fca00078e0005 */
[----:B------:R1:W-:Y:S04]  /*42a0*/  @P4 STG.E.U16 desc[UR36][R2.64+0x70], R52 ;  /* 0x0000703402004986 */ /* 0x0003e8000c101524 */
[----:B------:R2:W-:Y:S01]  /*42b0*/  @P5 STG.E.U16 desc[UR36][R4.64+0x72], R53 ;  /* 0x0000723504005986 */ /* 0x0005e2000c101524 */
[----:B-1----:R-:W-:Y:S02]  /*42c0*/  @P1 IMAD.MOV.U32 R2, RZ, RZ, R6 ;  /* 0x000000ffff021224 */ /* 0x002fe400078e0006 */
[----:B------:R-:W-:-:S05]  /*42d0*/  @P1 IMAD.MOV.U32 R3, RZ, RZ, R7 ;  /* 0x000000ffff031224 */ /* 0x000fca00078e0007 */
[----:B------:R2:W-:Y:S04]  /*42e0*/  @P1 STG.E.U16 desc[UR36][R2.64+0x70], R54 ;  /* 0x0000703602001986 */ /* 0x0005e8000c101524 */
[----:B------:R2:W-:Y:S02]  /*42f0*/  @P0 STG.E.U16 desc[UR36][R6.64+0x72], R55 ;  /* 0x0000723706000986 */ /* 0x0005e4000c101524 */
.L_x_94:
[----:B------:R-:W-:Y:S05]  /*4300*/  BSYNC B0 ;  /* 0x0000000000007941 */ /* 0x000fea0003800000 */
.L_x_32:
[----:B0-2---:R-:W2:Y:S01]  /*4310*/  LDL.64 R2, [R1] ;  /* 0x0000000001027983 */ /* 0x005ea20000100a00 */
[----:B------:R-:W-:Y:S01]  /*4320*/  ULDC.64 UR4, c[0x0][0x650] ;  /* 0x0001940000047ab9 */ /* 0x000fe20000000a00 */
[----:B------:R0:W-:Y:S01]  /*4330*/  SYNCS.ARRIVE.TRANS64.A1T0 RZ, [R64+UR47], RZ ;  /* 0x000000ff40ff79a7 */ /* 0x0001e2000810002f */
[----:B------:R-:W-:Y:S01]  /*4340*/  PRMT R0, RZ, 0x7610, R0 ;  /* 0x00007610ff007816 */ /* 0x000fe20000000000 */
[----:B-----5:R-:W-:Y:S02]  /*4350*/  IMAD.MOV.U32 R19, RZ, RZ, -0x1 ;  /* 0xffffffffff137424 */ /* 0x020fe400078e00ff */
[----:B------:R-:W-:Y:S01]  /*4360*/  IMAD.MOV.U32 R22, RZ, RZ, -0x1 ;  /* 0xffffffffff167424 */ /* 0x000fe200078e00ff */
[----:B--2---:R-:W-:-:S04]  /*4370*/  LEA R18, P0, R2, R18, 0x1 ;  /* 0x0000001202127211 */ /* 0x004fc800078008ff */
[----:B------:R-:W-:Y:S01]  /*4380*/  LEA.HI.X R17, R2, R17, R23, 0x1, P0 ;  /* 0x0000001102117211 */ /* 0x000fe200000f0c17 */
[----:B------:R-:W-:Y:S01]  /*4390*/  IMAD.MOV.U32 R2, RZ, RZ, -0x1 ;  /* 0xffffffffff027424 */ /* 0x000fe200078e00ff */
[----:B------:R-:W-:-:S04]  /*43a0*/  ISETP.GE.U32.AND P0, PT, R18, UR4, PT ;  /* 0x0000000412007c0c */ /* 0x000fc8000bf06070 */
[----:B------:R-:W-:-:S13]  /*43b0*/  ISETP.GE.U32.AND.EX P0, PT, R17, UR5, PT, P0 ;  /* 0x0000000511007c0c */ /* 0x000fda000bf06100 */
[----:B0-----:R-:W-:Y:S05]  /*43c0*/  @P0 BRA `(.L_x_95) ;  /* 0x0000000400700947 */ /* 0x001fea0003800000 */
[----:B-1----:R-:W0:Y:S01]  /*43d0*/  S2R R10, SR_CTAID.X ;  /* 0x00000000000a7919 */ /* 0x002e220000002500 */
[----:B---34-:R-:W1:Y:S01]  /*43e0*/  LDC.64 R8, c[0x0][0x628] ;  /* 0x00018a00ff087b82 */ /* 0x018e620000000a00 */
[----:B------:R-:W-:Y:S01]  /*43f0*/  ULDC UR4, c[0x0][0x150] ;  /* 0x0000540000047ab9 */ /* 0x000fe20000000800 */
[----:B------:R-:W-:Y:S01]  /*4400*/  IMAD.MOV.U32 R6, RZ, RZ, R18 ;  /* 0x000000ffff067224 */ /* 0x000fe200078e0012 */
[----:B------:R-:W2:Y:S01]  /*4410*/  S2R R20, SR_CTAID.Y ;  /* 0x0000000000147919 */ /* 0x000ea20000002600 */
[----:B------:R-:W-:-:S04]  /*4420*/  IMAD.MOV.U32 R7, RZ, RZ, R17 ;  /* 0x000000ffff077224 */ /* 0x000fc800078e0011 */
[----:B------:R-:W3:Y:S08]  /*4430*/  LDC R15, c[0x0][0x144] ;  /* 0x00005100ff0f7b82 */ /* 0x000ef00000000800 */
[----:B------:R-:W4:Y:S08]  /*4440*/  LDC R0, c[0x0][0x630] ;  /* 0x00018c00ff007b82 */ /* 0x000f300000000800 */
[----:B------:R-:W2:Y:S01]  /*4450*/  LDC.64 R12, c[0x0][0x620] ;  /* 0x00018800ff0c7b82 */ /* 0x000ea20000000a00 */
[----:B-1----:R-:W-:-:S04]  /*4460*/  ISETP.NE.U32.AND P0, PT, R8, RZ, PT ;  /* 0x000000ff0800720c */ /* 0x002fc80003f05070 */
[----:B------:R-:W-:Y:S02]  /*4470*/  ISETP.NE.AND.EX P0, PT, R9, RZ, PT, P0 ;  /* 0x000000ff0900720c */ /* 0x000fe40003f05300 */
[----:B0-----:R-:W-:-:S05]  /*4480*/  I2FP.F32.U32 R2, R10 ;  /* 0x0000000a00027245 */ /* 0x001fca0000201000 */
[----:B------:R-:W-:-:S04]  /*4490*/  FMUL R2, R2, UR4 ;  /* 0x0000000402027c20 */ /* 0x000fc80008400000 */
[----:B------:R0:W1:Y:S02]  /*44a0*/  F2I.U32.TRUNC.NTZ R14, R2 ;  /* 0x00000002000e7305 */ /* 0x000064000020f000 */
[----:B---34-:R-:W-:Y:S05]  /*44b0*/  @!P0 BRA `(.L_x_96) ;  /* 0x0000000000288947 */ /* 0x018fea0003800000 */
[----:B------:R-:W3:Y:S02]  /*44c0*/  LDC R3, c[0x0][0x634] ;  /* 0x00018d00ff037b82 */ /* 0x000ee40000000800 */
[----:B---3--:R-:W-:-:S05]  /*44d0*/  IADD3 R7, P0, R18, R3, RZ ;  /* 0x0000000312077210 */ /* 0x008fca0007f1e0ff */
[----:B------:R-:W-:-:S04]  /*44e0*/  IMAD.X R11, RZ, RZ, R17, P0 ;  /* 0x000000ffff0b7224 */ /* 0x000fc800000e0611 */
[----:B0-----:R-:W-:-:S04]  /*44f0*/  IMAD.WIDE.U32 R2, R11, R8, RZ ;  /* 0x000000080b027225 */ /* 0x001fc800078e00ff */
[----:B------:R-:W-:-:S04]  /*4500*/  IMAD.WIDE.U32 R4, P0, R7, R9, R2 ;  /* 0x0000000907047225 */ /* 0x000fc80007800002 */
[----:B------:R-:W-:-:S04]  /*4510*/  IMAD.WIDE.U32 R2, R7, R8, RZ ;  /* 0x0000000807027225 */ /* 0x000fc800078e00ff */
[----:B------:R-:W-:Y:S01]  /*4520*/  IMAD.X R7, RZ, RZ, RZ, P0 ;  /* 0x000000ffff077224 */ /* 0x000fe200000e06ff */
[----:B------:R-:W-:Y:S01]  /*4530*/  IADD3 RZ, P0, R3, R4, RZ ;  /* 0x0000000403ff7210 */ /* 0x000fe20007f1e0ff */
[----:B------:R-:W-:-:S04]  /*4540*/  IMAD.MOV.U32 R6, RZ, RZ, R5 ;  /* 0x000000ffff067224 */ /* 0x000fc800078e0005 */
[----:B------:R-:W-:-:S08]  /*4550*/  IMAD.WIDE.U32.X R6, R11, R9, R6, P0 ;  /* 0x000000090b067225 */ /* 0x000fd000000e0406 */
.L_x_96:
[----:B------:R-:W3:Y:S01]  /*4560*/  LDC.64 R26, c[0x0][0x640] ;  /* 0x00019000ff1a7b82 */ /* 0x000ee20000000a00 */
[-C--:B------:R-:W-:Y:S01]  /*4570*/  SHF.R.U64 R11, R6, R0.reuse, R7 ;  /* 0x00000000060b7219 */ /* 0x080fe20000001207 */
[----:B------:R-:W-:Y:S01]  /*4580*/  IMAD.MOV.U32 R19, RZ, RZ, R17 ;  /* 0x000000ffff137224 */ /* 0x000fe200078e0011 */
[----:B------:R-:W-:Y:S01]  /*4590*/  SHF.R.U32.HI R0, RZ, R0, R7 ;  /* 0x00000000ff007219 */ /* 0x000fe20000011607 */
[----:B-1----:R-:W-:Y:S01]  /*45a0*/  IMAD.MOV R14, RZ, RZ, -R14 ;  /* 0x000000ffff0e7224 */ /* 0x002fe200078e0a0e */
[----:B------:R-:W-:Y:S01]  /*45b0*/  IADD3 R5, P0, RZ, -R11, RZ ;  /* 0x8000000bff057210 */ /* 0x000fe20007f1e0ff */
[----:B------:R-:W-:Y:S01]  /*45c0*/  ULDC UR4, c[0x0][0x154] ;  /* 0x0000550000047ab9 */ /* 0x000fe20000000800 */
[----:B------:R-:W-:Y:S01]  /*45d0*/  IMAD.MOV.U32 R7, RZ, RZ, 0x1 ;  /* 0x00000001ff077424 */ /* 0x000fe200078e00ff */
[----:B------:R-:W1:Y:S01]  /*45e0*/  LDC R4, c[0x0][0x618] ;  /* 0x00018600ff047b82 */ /* 0x000e620000000800 */
[----:B------:R-:W-:Y:S02]  /*45f0*/  IMAD R22, R15, R14, R10 ;  /* 0x0000000e0f167224 */ /* 0x000fe400078e020a */
[----:B------:R-:W-:-:S04]  /*4600*/  IMAD.X R3, RZ, RZ, ~R0, P0 ;  /* 0x000000ffff037224 */ /* 0x000fc800000e0e00 */
[-C--:B--2---:R-:W-:Y:S01]  /*4610*/  IMAD R0, R3, R12.reuse, RZ ;  /* 0x0000000c03007224 */ /* 0x084fe200078e02ff */
[----:B------:R-:W2:Y:S01]  /*4620*/  LDC R6, c[0x0][0x608] ;  /* 0x00018200ff067b82 */ /* 0x000ea20000000800 */
[----:B0-----:R-:W-:-:S04]  /*4630*/  IMAD.WIDE.U32 R2, R5, R12, R18 ;  /* 0x0000000c05027225 */ /* 0x001fc800078e0012 */
[----:B------:R-:W-:Y:S01]  /*4640*/  IMAD R5, R5, R13, R0 ;  /* 0x0000000d05057224 */ /* 0x000fe200078e0200 */
[----:B------:R-:W-:Y:S02]  /*4650*/  I2FP.F32.U32 R0, R20 ;  /* 0x0000001400007245 */ /* 0x000fe40000201000 */
[----:B------:R-:W0:Y:S01]  /*4660*/  LDC R24, c[0x0][0x658] ;  /* 0x00019600ff187b82 */ /* 0x000e220000000800 */
[----:B------:R-:W-:Y:S01]  /*4670*/  IMAD.IADD R3, R3, 0x1, R5 ;  /* 0x0000000103037824 */ /* 0x000fe200078e0205 */
[----:B---3--:R-:W-:Y:S01]  /*4680*/  ISETP.NE.U32.AND P0, PT, R26, RZ, PT ;  /* 0x000000ff1a00720c */ /* 0x008fe20003f05070 */
[----:B------:R-:W-:Y:S01]  /*4690*/  FMUL R0, R0, UR4 ;  /* 0x0000000400007c20 */ /* 0x000fe20008400000 */
[----:B------:R-:W-:Y:S02]  /*46a0*/  IMAD.MOV.U32 R5, RZ, RZ, -0x1 ;  /* 0xffffffffff057424 */ /* 0x000fe400078e00ff */
[----:B------:R-:W-:Y:S01]  /*46b0*/  ISETP.NE.AND.EX P0, PT, R27, RZ, PT, P0 ;  /* 0x000000ff1b00720c */ /* 0x000fe20003f05300 */
[----:B------:R3:W4:Y:S01]  /*46c0*/  F2I.U32.TRUNC.NTZ R12, R0 ;  /* 0x00000000000c7305 */ /* 0x000722000020f000 */
[----:B------:R-:W3:Y:S01]  /*46d0*/  LDC R15, c[0x0][0x148] ;  /* 0x00005200ff0f7b82 */ /* 0x000ee20000000800 */
[----:B-1----:R-:W-:-:S02]  /*46e0*/  SHF.R.U64 R10, R2, R4, R3 ;  /* 0x00000004020a7219 */ /* 0x002fc40000001203 */
[----:B------:R-:W-:-:S05]  /*46f0*/  SHF.R.U32.HI R3, RZ, R4, R3 ;  /* 0x00000004ff037219 */ /* 0x000fca0000011603 */
[----:B------:R-:W1:Y:S01]  /*4700*/  LDC R14, c[0x0][0x600] ;  /* 0x00018000ff0e7b82 */ /* 0x000e620000000800 */
[-CC-:B--2---:R-:W-:Y:S02]  /*4710*/  SHF.R.U64 R8, R10, R6.reuse, R3.reuse ;  /* 0x000000060a087219 */ /* 0x184fe40000001203 */
[----:B------:R-:W-:-:S05]  /*4720*/  SHF.R.U32.HI R3, RZ, R6, R3 ;  /* 0x00000006ff037219 */ /* 0x000fca0000011603 */
[----:B------:R-:W2:Y:S01]  /*4730*/  LDC R21, c[0x0][0x648] ;  /* 0x00019200ff157b82 */ /* 0x000ea20000000800 */
[-CC-:B0-----:R-:W-:Y:S02]  /*4740*/  SHF.R.U64 R13, R8, R24.reuse, R3.reuse ;  /* 0x00000018080d7219 */ /* 0x181fe40000001203 */
[-C--:B------:R-:W-:Y:S02]  /*4750*/  SHF.L.U32 R5, R5, R24.reuse, RZ ;  /* 0x0000001805057219 */ /* 0x080fe400000006ff */
[-C--:B------:R-:W-:Y:S01]  /*4760*/  SHF.R.U32.HI R3, RZ, R24.reuse, R3 ;  /* 0x00000018ff037219 */ /* 0x080fe20000011603 */
[----:B------:R-:W-:Y:S01]  /*4770*/  IMAD.MOV.U32 R2, RZ, RZ, R13 ;  /* 0x000000ffff027224 */ /* 0x000fe200078e000d */
[----:B------:R-:W-:Y:S01]  /*4780*/  SHF.L.U32 R24, R7, R24, RZ ;  /* 0x0000001807187219 */ /* 0x000fe200000006ff */
[----:B------:R-:W0:Y:S01]  /*4790*/  LDC R25, c[0x0][0x638] ;  /* 0x00018e00ff197b82 */ /* 0x000e220000000800 */
[----:B------:R-:W-:-:S07]  /*47a0*/  LOP3.LUT R19, RZ, R5, RZ, 0x33, !PT ;  /* 0x00000005ff137212 */ /* 0x000fce00078e33ff */
[----:B------:R-:W0:Y:S01]  /*47b0*/  LDC R28, c[0x0][0x610] ;  /* 0x00018400ff1c7b82 */ /* 0x000e220000000800 */
[----:B----4-:R-:W-:Y:S05]  /*47c0*/  @!P0 BRA `(.L_x_97) ;  /* 0x0000000000288947 */ /* 0x010fea0003800000 */
[----:B---3--:R-:W3:Y:S02]  /*47d0*/  LDC R0, c[0x0][0x64c] ;  /* 0x00019300ff007b82 */ /* 0x008ee40000000800 */
[----:B---3--:R-:W-:-:S05]  /*47e0*/  IADD3 R7, P0, R13, R0, RZ ;  /* 0x000000000d077210 */ /* 0x008fca0007f1e0ff */
        /* <DEDUP_REMOVED lines=8> */
.L_x_97:
[----:B------:R-:W4:Y:S01]  /*4870*/  LDC R4, c[0x0][0x65c] ;  /* 0x00019700ff047b82 */ /* 0x000f220000000800 */
[----:B--23--:R-:W-:Y:S01]  /*4880*/  SHF.R.U64 R0, R2, R21, R3 ;  /* 0x0000001502007219 */ /* 0x00cfe20000001203 */
[----:B-1----:R-:W-:Y:S01]  /*4890*/  VIADD R3, R14, 0xffffffff ;  /* 0xffffffff0e037836 */ /* 0x002fe20000000000 */
[----:B------:R-:W-:Y:S01]  /*48a0*/  LOP3.LUT R19, R8, R19, RZ, 0xc0, !PT ;  /* 0x0000001308137212 */ /* 0x000fe200078ec0ff */
[----:B------:R-:W-:Y:S02]  /*48b0*/  IMAD.MOV R12, RZ, RZ, -R12 ;  /* 0x000000ffff0c7224 */ /* 0x000fe400078e0a0c */
[----:B------:R-:W-:Y:S01]  /*48c0*/  IMAD.MOV R2, RZ, RZ, -R0 ;  /* 0x000000ffff027224 */ /* 0x000fe200078e0a00 */
[----:B------:R-:W-:Y:S01]  /*48d0*/  LOP3.LUT R3, R10, R3, RZ, 0xc0, !PT ;  /* 0x000000030a037212 */ /* 0x000fe200078ec0ff */
[----:B------:R-:W-:Y:S02]  /*48e0*/  IMAD R19, R24, R0, R19 ;  /* 0x0000000018137224 */ /* 0x000fe400078e0213 */
[----:B0-----:R-:W-:-:S04]  /*48f0*/  IMAD R0, R2, R25, R13 ;  /* 0x0000001902007224 */ /* 0x001fc800078e020d */
[----:B------:R-:W-:Y:S01]  /*4900*/  IMAD R2, R0, R14, R3 ;  /* 0x0000000e00027224 */ /* 0x000fe200078e0203 */
[----:B----4-:R-:W-:Y:S01]  /*4910*/  ISETP.NE.AND P0, PT, R4, 0x1, PT ;  /* 0x000000010400780c */ /* 0x010fe20003f05270 */
[----:B------:R-:W-:-:S05]  /*4920*/  IMAD.MOV.U32 R4, RZ, RZ, 0x1 ;  /* 0x00000001ff047424 */ /* 0x000fca00078e00ff */
[----:B------:R-:W-:-:S07]  /*4930*/  PRMT R0, R4, 0x7610, R0 ;  /* 0x0000761004007816 */ /* 0x000fce0000000000 */
[----:B------:R-:W-:-:S04]  /*4940*/  @P0 IMAD R22, R15, R12, R20 ;  /* 0x0000000c0f160224 */ /* 0x000fc800078e0214 */
[----:B------:R-:W-:-:S05]  /*4950*/  IMAD R19, R19, R28, R22 ;  /* 0x0000001c13137224 */ /* 0x000fca00078e0216 */
[----:B------:R-:W-:Y:S02]  /*4960*/  SEL R22, R2, R19, !P0 ;  /* 0x0000001302167207 */ /* 0x000fe40004000000 */
[----:B------:R-:W-:Y:S01]  /*4970*/  SEL R19, R19, R2, !P0 ;  /* 0x0000000213137207 */ /* 0x000fe20004000000 */
[----:B------:R-:W-:-:S07]  /*4980*/  IMAD.MOV.U32 R2, RZ, RZ, R11 ;  /* 0x000000ffff027224 */ /* 0x000fce00078e000b */
.L_x_95:
[----:B------:R-:W-:Y:S02]  /*4990*/  LOP3.LUT P0, RZ, R0, 0xff, RZ, 0xc0, !PT ;  /* 0x000000ff00ff7812 */ /* 0x000fe4000780c0ff */
[----:B------:R-:W-:-:S11]  /*49a0*/  LOP3.LUT R71, R71, 0x1, RZ, 0x3c, !PT ;  /* 0x0000000147477812 */ /* 0x000fd600078e3cff */
[----:B------:R-:W-:Y:S05]  /*49b0*/  @P0 BRA `(.L_x_98) ;  /* 0xffffffc800c40947 */ /* 0x000fea000383ffff */
[----:B------:R-:W-:Y:S05]  /*49c0*/  EXIT ;  /* 0x000000000000794d */ /* 0x000fea0003800000 */
.L_x_13:
[----:B------:R-:W-:-:S08]  /*49d0*/  ISETP.NE.AND P0, PT, R0, RZ, PT ;  /* 0x000000ff0000720c */ /* 0x000fd00003f05270 */
[----:B0-----:R-:W0:-:S00]  /*49e0*/  USETMAXREG.DEALLOC.CTAPOOL 0x28 ;  /* 0x00000028000079c8 */ /* 0x001e0000080e0500 */
[----:B------:R-:W-:Y:S05]  /*49f0*/  @P0 EXIT ;  /* 0x000000000000094d */ /* 0x000fea0003800000 */
[----:B0-----:R-:W-:Y:S01]  /*4a00*/  LOP3.LUT P0, RZ, R8, 0xff, RZ, 0xc0, !PT ;  /* 0x000000ff08ff7812 */ /* 0x001fe2000780c0ff */
[----:B------:R-:W-:Y:S02]  /*4a10*/  IMAD.MOV.U32 R0, RZ, RZ, 0x1 ;  /* 0x00000001ff007424 */ /* 0x000fe400078e00ff */
[----:B------:R-:W-:-:S10]  /*4a20*/  IMAD.MOV.U32 R7, RZ, RZ, RZ ;  /* 0x000000ffff077224 */ /* 0x000fd400078e00ff */
[----:B------:R-:W-:Y:S05]  /*4a30*/  @!P0 BRA `(.L_x_99) ;  /* 0x0000000c00148947 */ /* 0x000fea0003800000 */
[----:B------:R-:W-:Y:S01]  /*4a40*/  LOP3.LUT P0, RZ, R4, 0x1f, RZ, 0xc0, !PT ;  /* 0x0000001f04ff7812 */ /* 0x000fe2000780c0ff */
[----:B------:R-:W-:Y:S01]  /*4a50*/  ULDC UR5, c[0x0][0x658] ;  /* 0x0001960000057ab9 */ /* 0x000fe20000000800 */
[----:B------:R-:W-:Y:S01]  /*4a60*/  UMOV UR6, 0xffffffff ;  /* 0xffffffff00067882 */ /* 0x000fe20000000000 */
[----:B------:R-:W-:Y:S01]  /*4a70*/  BSSY B0, `(.L_x_99) ;  /* 0x00000c1000007945 */ /* 0x000fe20003800000 */
[----:B------:R-:W-:Y:S01]  /*4a80*/  USHF.L.U32 UR6, UR6, UR5, URZ ;  /* 0x0000000506067299 */ /* 0x000fe2000800063f */
[C---:B------:R-:W-:Y:S01]  /*4a90*/  ISETP.NE.AND P2, PT, R3.reuse, RZ, PT ;  /* 0x000000ff0300720c */ /* 0x040fe20003f45270 */
[----:B------:R-:W-:Y:S01]  /*4aa0*/  IMAD.MOV.U32 R8, RZ, RZ, 0x1 ;  /* 0x00000001ff087424 */ /* 0x000fe200078e00ff */
[----:B------:R-:W-:Y:S01]  /*4ab0*/  ISETP.NE.OR P0, PT, R3, RZ, !P0 ;  /* 0x000000ff0300720c */ /* 0x000fe20004705670 */
[----:B------:R-:W-:Y:S01]  /*4ac0*/  IMAD.MOV.U32 R0, RZ, RZ, 0x1 ;  /* 0x00000001ff007424 */ /* 0x000fe200078e00ff */
[----:B------:R-:W-:Y:S01]  /*4ad0*/  LOP3.LUT R6, R16, 0x2, RZ, 0xfc, !PT ;  /* 0x0000000210067812 */ /* 0x000fe200078efcff */
[----:B------:R-:W-:Y:S01]  /*4ae0*/  IMAD.MOV.U32 R7, RZ, RZ, RZ ;  /* 0x000000ffff077224 */ /* 0x000fe200078e00ff */
[----:B------:R-:W-:Y:S01]  /*4af0*/  ULDC UR4, c[0x0][0x600] ;  /* 0x0001800000047ab9 */ /* 0x000fe20000000800 */
[----:B------:R-:W-:Y:S01]  /*4b00*/  UMOV UR7, 0x1 ;  /* 0x0000000100077882 */ /* 0x000fe20000000000 */
[----:B------:R-:W-:-:S02]  /*4b10*/  UIADD3 UR19, UR40, 0x1, URZ ;  /* 0x0000000128137890 */ /* 0x000fc4000fffe03f */
[----:B------:R-:W-:Y:S02]  /*4b20*/  UIADD3 UR15, UR4, -0x1, URZ ;  /* 0xffffffff040f7890 */ /* 0x000fe4000fffe03f */
[----:B------:R-:W-:Y:S02]  /*4b30*/  USHF.L.U32 UR17, UR7, UR5, URZ ;  /* 0x0000000507117299 */ /* 0x000fe4000800063f */
[----:B------:R-:W-:Y:S01]  /*4b40*/  ULOP3.LUT UR16, URZ, UR6, URZ, 0x33, !UPT ;  /* 0x000000063f107292 */ /* 0x000fe2000f8e333f */
[----:B------:R-:W-:-:S11]  /*4b50*/  ULDC.64 UR20, c[0x0][0x198] ;  /* 0x0000660000147ab9 */ /* 0x000fd60000000a00 */
.L_x_111:
[----:B------:R-:W-:-:S03]  /*4b60*/  UMOV UR4, 0xffffffff ;  /* 0xffffffff00047882 */ /* 0x000fc60000000000 */
[----:B------:R-:W-:Y:S05]  /*4b70*/  BRA.DIV UR4, `(.L_x_100) ;  /* 0x0000000e04fc7947 */ /* 0x000fea000b800000 */
[----:B------:R-:W-:-:S13]  /*4b80*/  ELECT P6, URZ, PT ;  /* 0x00000000003f782f */ /* 0x000fda00038c0000 */
.L_x_125:
[----:B------:R-:W0:Y:S01]  /*4b90*/  LDC R3, c[0x0][0x28c] ;  /* 0x0000a300ff037b82 */ /* 0x000e220000000800 */
[----:B------:R-:W-:Y:S01]  /*4ba0*/  BSSY B1, `(.L_x_101) ;  /* 0x0000035000017945 */ /* 0x000fe20003800000 */
[----:B0-----:R-:W-:-:S13]  /*4bb0*/  ISETP.LT.OR P6, PT, R3, 0x1, !P6 ;  /* 0x000000010300780c */ /* 0x001fda00077c1670 */
[----:B------:R-:W-:Y:S05]  /*4bc0*/  @P6 BRA `(.L_x_102) ;  /* 0x0000000000c86947 */ /* 0x000fea0003800000 */
[----:B------:R-:W-:Y:S02]  /*4bd0*/  IMAD.SHL.U32 R22, R22, 0x40, RZ ;  /* 0x0000004016167824 */ /* 0x000fe400078e00ff */
[----:B------:R-:W-:Y:S02]  /*4be0*/  IMAD.SHL.U32 R19, R19, 0x40, RZ ;  /* 0x0000004013137824 */ /* 0x000fe400078e00ff */
[----:B------:R-:W-:Y:S02]  /*4bf0*/  IMAD.MOV.U32 R12, RZ, RZ, RZ ;  /* 0x000000ffff0c7224 */ /* 0x000fe400078e00ff */
[----:B------:R-:W-:Y:S02]  /*4c00*/  IMAD.U32 R13, RZ, RZ, UR19 ;  /* 0x00000013ff0d7e24 */ /* 0x000fe4000f8e00ff */
[----:B------:R-:W-:Y:S02]  /*4c10*/  IMAD.MOV.U32 R3, RZ, RZ, R0 ;  /* 0x000000ffff037224 */ /* 0x000fe400078e0000 */
[----:B------:R-:W-:-:S07]  /*4c20*/  IMAD.MOV.U32 R4, RZ, RZ, R7 ;  /* 0x000000ffff047224 */ /* 0x000fce00078e0007 */
.L_x_106:
[----:B------:R-:W0:Y:S01]  /*4c30*/  S2R R10, SR_CgaCtaId ;  /* 0x00000000000a7919 */ /* 0x000e220000008800 */
[----:B------:R-:W-:Y:S01]  /*4c40*/  MOV R5, 0x400 ;  /* 0x0000040000057802 */ /* 0x000fe20000000f00 */
[----:B------:R-:W1:Y:S03]  /*4c50*/  @!P2 LDC R9, c[0x0][0x500] ;  /* 0x00014000ff09ab82 */ /* 0x000e660000000800 */
[----:B0-----:R-:W-:Y:S02]  /*4c60*/  LEA R11, R10, R5, 0x18 ;  /* 0x000000050a0b7211 */ /* 0x001fe400078ec0ff */
[----:B------:R-:W-:-:S03]  /*4c70*/  SHF.L.U32 R5, R3, 0x1f, RZ ;  /* 0x0000001f03057819 */ /* 0x000fc600000006ff */
[----:B------:R-:W-:-:S04]  /*4c80*/  IMAD R10, R4, 0x8, R11 ;  /* 0x00000008040a7824 */ /* 0x000fc800078e020b */
[----:B------:R-:W0:Y:S02]  /*4c90*/  SYNCS.PHASECHK.TRANS64.TRYWAIT P1, [R10+URZ+0x28], R5 ;  /* 0x000028050a0075a7 */ /* 0x000e24000802017f */
[----:B01----:R-:W-:Y:S05]  /*4ca0*/  @!P1 BRA `(.L_x_103) ;  /* 0x0000000c00d09947 */ /* 0x003fea0003800000 */
.L_x_126:
[----:B0-----:R-:W-:Y:S01]  /*4cb0*/  PRMT R5, R6, 0x9910, RZ ;  /* 0x0000991006057816 */ /* 0x001fe200000000ff */
[----:B------:R0:W-:Y:S03]  /*4cc0*/  @!P2 SYNCS.ARRIVE.TRANS64 RZ, [R10+URZ], R9 ;  /* 0x000000090affa9a7 */ /* 0x0001e6000800003f */
[----:B------:R-:W-:-:S13]  /*4cd0*/  ISETP.NE.AND P1, PT, R5, 0x2, PT ;  /* 0x000000020500780c */ /* 0x000fda0003f25270 */
[----:B0-----:R-:W-:Y:S05]  /*4ce0*/  @P1 BRA `(.L_x_104) ;  /* 0x0000000000041947 */ /* 0x001fea0003800000 */
[----:B------:R-:W-:Y:S01]  /*4cf0*/  BPT.TRAP 0x1 ;  /* 0x000000040000795c */ /* 0x000fe20000300000 */
.L_x_104:
[----:B------:R-:W-:Y:S05]  /*4d00*/  @P0 BRA `(.L_x_105) ;  /* 0x0000000000040947 */ /* 0x000fea0003800000 */
[----:B------:R-:W-:Y:S01]  /*4d10*/  BPT.TRAP 0x1 ;  /* 0x000000040000795c */ /* 0x000fe20000300000 */
.L_x_105:
[----:B------:R-:W-:Y:S01]  /*4d20*/  IMAD R11, R4, 0x2000, R11 ;  /* 0x00002000040b7824 */ /* 0x000fe200078e020b */
[----:B------:R-:W-:Y:S01]  /*4d30*/  R2UR UR9, R10 ;  /* 0x000000000a0972ca */ /* 0x000fe200000e0000 */
[----:B------:R-:W-:Y:S01]  /*4d40*/  VIADD R13, R13, 0xffffffff ;  /* 0xffffffff0d0d7836 */ /* 0x000fe20000000000 */
[----:B------:R-:W-:Y:S01]  /*4d50*/  UIADD3 UR4, UP0, UR20, 0xf0, URZ ;  /* 0x000000f014047890 */ /* 0x000fe2000ff1e03f */
[----:B------:R-:W-:Y:S01]  /*4d60*/  R2UR UR11, R19 ;  /* 0x00000000130b72ca */ /* 0x000fe200000e0000 */
[----:B------:R-:W-:Y:S01]  /*4d70*/  UIADD3 UR22, UP1, UR20, 0x1f0, URZ ;  /* 0x000001f014167890 */ /* 0x000fe2000ff3e03f */
[----:B------:R-:W-:Y:S01]  /*4d80*/  R2UR UR8, R11 ;  /* 0x000000000b0872ca */ /* 0x000fe200000e0000 */
[----:B------:R-:W-:Y:S01]  /*4d90*/  UIADD3.X UR5, URZ, UR21, URZ, UP0, !UPT ;  /* 0x000000153f057290 */ /* 0x000fe200087fe43f */
[----:B------:R-:W-:Y:S01]  /*4da0*/  R2UR UR10, R12 ;  /* 0x000000000c0a72ca */ /* 0x000fe200000e0000 */
[----:B------:R-:W-:Y:S01]  /*4db0*/  VIADD R4, R4, 0x1 ;  /* 0x0000000104047836 */ /* 0x000fe20000000000 */
[----:B------:R-:W-:Y:S01]  /*4dc0*/  R2UR UR12, R2 ;  /* 0x00000000020c72ca */ /* 0x000fe200000e0000 */
[----:B------:R-:W-:Y:S01]  /*4dd0*/  UIADD3.X UR23, URZ, UR21, URZ, UP1, !UPT ;  /* 0x000000153f177290 */ /* 0x000fe20008ffe43f */
[----:B------:R-:W-:Y:S01]  /*4de0*/  R2UR UR18, R22 ;  /* 0x00000000161272ca */ /* 0x000fe200000e0000 */
[----:B------:R-:W-:Y:S01]  /*4df0*/  UMOV UR6, 0x0 ;  /* 0x0000000000067882 */ /* 0x000fe20000000000 */
[----:B------:R-:W-:Y:S01]  /*4e00*/  ISETP.GT.AND P3, PT, R13, 0x1, PT ;  /* 0x000000010d00780c */ /* 0x000fe20003f64270 */
[----:B------:R-:W-:Y:S01]  /*4e10*/  UMOV UR7, 0x10000000 ;  /* 0x1000000000077882 */ /* 0x000fe20000000000 */
[----:B------:R-:W-:Y:S01]  /*4e20*/  ISETP.NE.AND P1, PT, R4, 0x5, PT ;  /* 0x000000050400780c */ /* 0x000fe20003f25270 */
[----:B------:R-:W-:-:S02]  /*4e30*/  VIADD R12, R12, 0x40 ;  /* 0x000000400c0c7836 */ /* 0x000fc40000000000 */
[----:B------:R-:W-:Y:S01]  /*4e40*/  UIADD3 UR13, UR8, 0x180, URZ ;  /* 0x00000180080d7890 */ /* 0x000fe2000fffe03f */
[----:B------:R-:W-:Y:S01]  /*4e50*/  SEL R10, RZ, 0x1, P1 ;  /* 0x00000001ff0a7807 */ /* 0x000fe20000800000 */
[----:B------:R-:W-:Y:S01]  /*4e60*/  UIADD3 UR14, UR8, 0xa180, URZ ;  /* 0x0000a180080e7890 */ /* 0x000fe2000fffe03f */
[----:B------:R-:W-:Y:S02]  /*4e70*/  SEL R4, R4, RZ, P1 ;  /* 0x000000ff04047207 */ /* 0x000fe40000800000 */
[----:B------:R-:W-:Y:S02]  /*4e80*/  LOP3.LUT R3, R3, R10, RZ, 0x3c, !PT ;  /* 0x0000000a03037212 */ /* 0x000fe400078e3cff */
[----:B------:R-:W-:Y:S02]  /*4e90*/  UMOV UR8, UR13 ;  /* 0x0000000d00087c82 */ /* 0x000fe40008000000 */
[----:B------:R0:W-:Y:S02]  /*4ea0*/  UTMALDG.3D [UR8], [UR4], desc[UR6] ;  /* 0x00000608040075b4 */ /* 0x0001e40008011000 */
[----:B0-----:R-:W-:Y:S01]  /*4eb0*/  UMOV UR8, UR14 ;  /* 0x0000000e00087c82 */ /* 0x001fe20008000000 */
[----:B------:R-:W-:-:S02]  /*4ec0*/  UMOV UR11, UR18 ;  /* 0x00000012000b7c82 */ /* 0x000fc40008000000 */
[----:B------:R0:W-:Y:S02]  /*4ed0*/  UTMALDG.3D [UR8], [UR22], desc[UR6] ;  /* 0x00000608160075b4 */ /* 0x0001e40008011000 */
[----:B0-----:R-:W-:Y:S05]  /*4ee0*/  @P3 BRA `(.L_x_106) ;  /* 0xfffffffc00503947 */ /* 0x001fea000383ffff */
.L_x_102:
[----:B------:R-:W-:Y:S05]  /*4ef0*/  BSYNC B1 ;  /* 0x0000000000017941 */ /* 0x000fea0003800000 */
.L_x_101:
[----:B------:R-:W2:Y:S01]  /*4f00*/  LDL.64 R10, [R1] ;  /* 0x00000000010a7983 */ /* 0x000ea20000100a00 */
[----:B------:R-:W-:Y:S01]  /*4f10*/  LOP3.LUT P4, RZ, R8, 0xff, RZ, 0xc0, !PT ;  /* 0x000000ff08ff7812 */ /* 0x000fe2000788c0ff */
[----:B------:R-:W-:Y:S01]  /*4f20*/  VIADD R4, R7, UR40 ;  /* 0x0000002807047c36 */ /* 0x000fe20008000000 */
[----:B------:R-:W-:Y:S01]  /*4f30*/  ULDC.64 UR4, c[0x0][0x650] ;  /* 0x0001940000047ab9 */ /* 0x000fe20000000a00 */
[----:B------:R-:W-:Y:S01]  /*4f40*/  IMAD.U32 R7, RZ, RZ, UR40 ;  /* 0x00000028ff077e24 */ /* 0x000fe2000f8e00ff */
[----:B------:R-:W-:Y:S01]  /*4f50*/  UISETP.GE.U32.AND UP0, UPT, UR40, 0x5, UPT ;  /* 0x000000052800788c */ /* 0x000fe2000bf06070 */
[----:B------:R-:W-:Y:S01]  /*4f60*/  BSSY B1, `(.L_x_107) ;  /* 0x000006f000017945 */ /* 0x000fe20003800000 */
[----:B------:R-:W-:Y:S01]  /*4f70*/  ISETP.GT.U32.AND P1, PT, R4, 0x4, PT ;  /* 0x000000040400780c */ /* 0x000fe20003f24070 */
[----:B------:R-:W-:Y:S01]  /*4f80*/  IMAD.MOV.U32 R19, RZ, RZ, -0x1 ;  /* 0xffffffffff137424 */ /* 0x000fe200078e00ff */
[----:B------:R-:W-:Y:S01]  /*4f90*/  PRMT R8, RZ, 0x7610, R8 ;  /* 0x00007610ff087816 */ /* 0x000fe20000000008 */
[----:B------:R-:W-:Y:S01]  /*4fa0*/  IMAD.MOV.U32 R22, RZ, RZ, -0x1 ;  /* 0xffffffffff167424 */ /* 0x000fe200078e00ff */
[----:B------:R-:W-:-:S02]  /*4fb0*/  ISETP.LT.U32.AND P1, PT, R7, 0x5, P1 ;  /* 0x000000050700780c */ /* 0x000fc40000f21070 */
[----:B------:R-:W-:Y:S01]  /*4fc0*/  PLOP3.LUT P3, PT, PT, PT, UP0, 0x80, 0x0 ;  /* 0x000000000000781c */ /* 0x000fe20003f6f008 */
[----:B------:R-:W0:Y:S01]  /*4fd0*/  @P4 S2R R3, SR_CgaCtaId ;  /* 0x0000000000034919 */ /* 0x000e220000008800 */
[----:B------:R-:W-:-:S04]  /*4fe0*/  @P4 MOV R2, 0x400 ;  /* 0x0000040000024802 */ /* 0x000fc80000000f00 */
[----:B0-----:R-:W-:Y:S01]  /*4ff0*/  @P4 LEA R5, R3, R2, 0x18 ;  /* 0x0000000203054211 */ /* 0x001fe200078ec0ff */
[----:B------:R-:W-:-:S03]  /*5000*/  IMAD.WIDE.U32 R2, R4, -0x33333333, RZ ;  /* 0xcccccccd04027825 */ /* 0x000fc600078e00ff */
[----:B------:R0:W-:Y:S01]  /*5010*/  @P4 SYNCS.ARRIVE.TRANS64.A1T0 RZ, [R5+URZ+0x88], RZ ;  /* 0x000088ff05ff49a7 */ /* 0x0001e2000810003f */
[----:B------:R-:W-:Y:S01]  /*5020*/  IMAD.MOV.U32 R2, RZ, RZ, -0x1 ;  /* 0xffffffffff027424 */ /* 0x000fe200078e00ff */
[----:B0-----:R-:W-:Y:S02]  /*5030*/  SHF.R.U32.HI R5, RZ, 0x2, R3 ;  /* 0x00000002ff057819 */ /* 0x001fe40000011603 */
[----:B------:R-:W-:-:S03]  /*5040*/  SEL R3, RZ, 0x1, !P1 ;  /* 0x00000001ff037807 */ /* 0x000fc60004800000 */
[----:B------:R-:W-:Y:S01]  /*5050*/  IMAD R7, R5, -0x5, R4 ;  /* 0xfffffffb05077824 */ /* 0x000fe200078e0204 */
[----:B------:R-:W-:Y:S02]  /*5060*/  LOP3.LUT R0, R0, R3, RZ, 0x3c, !PT ;  /* 0x0000000300007212 */ /* 0x000fe400078e3cff */
[----:B------:R-:W-:Y:S02]  /*5070*/  PRMT R3, RZ, 0x7610, R3 ;  /* 0x00007610ff037816 */ /* 0x000fe40000000003 */
[----:B------:R-:W-:Y:S02]  /*5080*/  @P3 LOP3.LUT R0, R0, 0x1, R5, 0x78, !PT ;  /* 0x0000000100003812 */ /* 0x000fe400078e7805 */
[----:B--2---:R-:W-:-:S04]  /*5090*/  IADD3 R18, P4, R18, R10, RZ ;  /* 0x0000000a12127210 */ /* 0x004fc80007f9e0ff */
[----:B------:R-:W-:Y:S01]  /*50a0*/  ISETP.GE.U32.AND P1, PT, R18, UR4, PT ;  /* 0x0000000412007c0c */ /* 0x000fe2000bf26070 */
[----:B------:R-:W-:-:S05]  /*50b0*/  IMAD.X R17, R17, 0x1, R23, P4 ;  /* 0x0000000111117824 */ /* 0x000fca00020e0617 */
[----:B------:R-:W-:-:S13]  /*50c0*/  ISETP.GE.U32.AND.EX P1, PT, R17, UR5, PT, P1 ;  /* 0x0000000511007c0c */ /* 0x000fda000bf26110 */
[----:B------:R-:W-:Y:S05]  /*50d0*/  @P1 BRA `(.L_x_108) ;  /* 0x00000004005c1947 */ /* 0x000fea0003800000 */
[----:B------:R-:W0:Y:S01]  /*50e0*/  S2R R11, SR_CTAID.X ;  /* 0x00000000000b7919 */ /* 0x000e220000002500 */
[----:B------:R-:W-:Y:S01]  /*50f0*/  ULDC.64 UR4, c[0x0][0x628] ;  /* 0x00018a0000047ab9 */ /* 0x000fe20000000a00 */
[----:B------:R-:W1:Y:S01]  /*5100*/  LDC R12, c[0x0][0x144] ;  /* 0x00005100ff0c7b82 */ /* 0x000e620000000800 */
[----:B------:R-:W-:Y:S01]  /*5110*/  ISETP.NE.U32.AND P1, PT, RZ, UR4, PT ;  /* 0x00000004ff007c0c */ /* 0x000fe2000bf25070 */
[----:B------:R-:W2:Y:S01]  /*5120*/  S2R R9, SR_CTAID.Y ;  /* 0x0000000000097919 */ /* 0x000ea20000002600 */
[----:B------:R-:W-:Y:S01]  /*5130*/  ULDC UR6, c[0x0][0x150] ;  /* 0x0000540000067ab9 */ /* 0x000fe20000000800 */
[----:B------:R-:W-:Y:S01]  /*5140*/  ULDC UR7, c[0x0][0x630] ;  /* 0x00018c0000077ab9 */ /* 0x000fe20000000800 */
[----:B------:R-:W-:Y:S01]  /*5150*/  ISETP.NE.AND.EX P1, PT, RZ, UR5, PT, P1 ;  /* 0x00000005ff007c0c */ /* 0x000fe2000bf25310 */
[----:B------:R-:W-:Y:S01]  /*5160*/  IMAD.MOV.U32 R2, RZ, RZ, R18 ;  /* 0x000000ffff027224 */ /* 0x000fe200078e0012 */
[----:B0-----:R-:W-:-:S05]  /*5170*/  I2FP.F32.U32 R3, R11 ;  /* 0x0000000b00037245 */ /* 0x001fca0000201000 */
[----:B------:R-:W-:Y:S01]  /*5180*/  FMUL R14, R3, UR6 ;  /* 0x00000006030e7c20 */ /* 0x000fe20008400000 */
[----:B------:R-:W-:-:S05]  /*5190*/  IMAD.MOV.U32 R3, RZ, RZ, R17 ;  /* 0x000000ffff037224 */ /* 0x000fca00078e0011 */
[----:B--2---:R-:W-:Y:S05]  /*51a0*/  @!P1 BRA `(.L_x_109) ;  /* 0x0000000000289947 */ /* 0x004fea0003800000 */
[----:B------:R-:W-:Y:S02]  /*51b0*/  ULDC UR6, c[0x0][0x634] ;  /* 0x00018d0000067ab9 */ /* 0x000fe40000000800 */
[----:B------:R-:W-:-:S05]  /*51c0*/  IADD3 R3, P1, R18, UR6, RZ ;  /* 0x0000000612037c10 */ /* 0x000fca000ff3e0ff */
[----:B------:R-:W-:-:S04]  /*51d0*/  IMAD.X R13, RZ, RZ, R17, P1 ;  /* 0x000000ffff0d7224 */ /* 0x000fc800008e0611 */
[----:B------:R-:W-:-:S04]  /*51e0*/  IMAD.WIDE.U32 R4, R13, UR4, RZ ;  /* 0x000000040d047c25 */ /* 0x000fc8000f8e00ff */
[----:B------:R-:W-:-:S04]  /*51f0*/  IMAD.WIDE.U32 R4, P1, R3, UR5, R4 ;  /* 0x0000000503047c25 */ /* 0x000fc8000f820004 */
[----:B------:R-:W-:-:S04]  /*5200*/  IMAD.WIDE.U32 R2, R3, UR4, RZ ;  /* 0x0000000403027c25 */ /* 0x000fc8000f8e00ff */
[----:B------:R-:W-:Y:S01]  /*5210*/  IMAD.MOV.U32 R2, RZ, RZ, R5 ;  /* 0x000000ffff027224 */ /* 0x000fe200078e0005 */
[----:B------:R-:W-:Y:S01]  /*5220*/  IADD3 RZ, P3, R3, R4, RZ ;  /* 0x0000000403ff7210 */ /* 0x000fe20007f7e0ff */
[----:B------:R-:W-:-:S04]  /*5230*/  IMAD.X R3, RZ, RZ, RZ, P1 ;  /* 0x000000ffff037224 */ /* 0x000fc800008e06ff */
[----:B------:R-:W-:-:S08]  /*5240*/  IMAD.WIDE.U32.X R2, R13, UR5, R2, P3 ;  /* 0x000000050d027c25 */ /* 0x000fd000098e0402 */
.L_x_109:
[--C-:B------:R-:W-:Y:S01]  /*5250*/  SHF.R.U64 R10, R2, UR7, R3.reuse ;  /* 0x00000007020a7c19 */ /* 0x100fe20008001203 */
[----:B------:R-:W0:Y:S01]  /*5260*/  F2I.U32.TRUNC.NTZ R14, R14 ;  /* 0x0000000e000e7305 */ /* 0x000e22000020f000 */
[----:B------:R-:W-:Y:S01]  /*5270*/  SHF.R.U32.HI R2, RZ, UR7, R3 ;  /* 0x00000007ff027c19 */ /* 0x000fe20008011603 */
[----:B------:R-:W-:Y:S01]  /*5280*/  ULDC.64 UR4, c[0x0][0x620] ;  /* 0x0001880000047ab9 */ /* 0x000fe20000000a00 */
[----:B------:R-:W-:Y:S01]  /*5290*/  IADD3 R5, P1, RZ, -R10, RZ ;  /* 0x8000000aff057210 */ /* 0x000fe20007f3e0ff */
[----:B------:R-:W-:Y:S01]  /*52a0*/  IMAD.MOV.U32 R3, RZ, RZ, R17 ;  /* 0x000000ffff037224 */ /* 0x000fe200078e0011 */
[----:B------:R-:W-:-:S03]  /*52b0*/  ULDC.64 UR6, c[0x0][0x640] ;  /* 0x0001900000067ab9 */ /* 0x000fc60000000a00 */
[----:B------:R-:W-:Y:S01]  /*52c0*/  IMAD.X R2, RZ, RZ, ~R2, P1 ;  /* 0x000000ffff027224 */ /* 0x000fe200008e0e02 */
[----:B------:R-:W-:-:S03]  /*52d0*/  ISETP.NE.U32.AND P1, PT, RZ, UR6, PT ;  /* 0x00000006ff007c0c */ /* 0x000fc6000bf25070 */
[----:B------:R-:W-:Y:S01]  /*52e0*/  IMAD R4, R2, UR4, RZ ;  /* 0x0000000402047c24 */ /* 0x000fe2000f8e02ff */
[----:B------:R-:W-:Y:S01]  /*52f0*/  ISETP.NE.AND.EX P1, PT, RZ, UR7, PT, P1 ;  /* 0x00000007ff007c0c */ /* 0x000fe2000bf25310 */
[----:B------:R-:W-:-:S04]  /*5300*/  IMAD.MOV.U32 R2, RZ, RZ, R18 ;  /* 0x000000ffff027224 */ /* 0x000fc800078e0012 */
[----:B------:R-:W-:Y:S01]  /*5310*/  IMAD.WIDE.U32 R2, R5, UR4, R2 ;  /* 0x0000000405027c25 */ /* 0x000fe2000f8e0002 */
[----:B------:R-:W-:-:S03]  /*5320*/  ULDC UR4, c[0x0][0x618] ;  /* 0x0001860000047ab9 */ /* 0x000fc60000000800 */
[----:B------:R-:W-:Y:S01]  /*5330*/  IMAD R5, R5, UR5, R4 ;  /* 0x0000000505057c24 */ /* 0x000fe2000f8e0204 */
[----:B------:R-:W-:Y:S01]  /*5340*/  ULDC UR5, c[0x0][0x154] ;  /* 0x0000550000057ab9 */ /* 0x000fe20000000800 */
[----:B0-----:R-:W-:Y:S02]  /*5350*/  IMAD.MOV R4, RZ, RZ, -R14 ;  /* 0x000000ffff047224 */ /* 0x001fe400078e0a0e */
[----:B------:R-:W0:Y:S01]  /*5360*/  LDC R14, c[0x0][0x148] ;  /* 0x00005200ff0e7b82 */ /* 0x000e220000000800 */
[----:B------:R-:W-:Y:S02]  /*5370*/  IMAD.IADD R3, R3, 0x1, R5 ;  /* 0x0000000103037824 */ /* 0x000fe400078e0205 */
[----:B-1----:R-:W-:Y:S01]  /*5380*/  IMAD R11, R12, R4, R11 ;  /* 0x000000040c0b7224 */ /* 0x002fe200078e020b */
[----:B------:R-:W-:Y:S02]  /*5390*/  I2FP.F32.U32 R4, R9 ;  /* 0x0000000900047245 */ /* 0x000fe40000201000 */
[----:B------:R-:W-:-:S02]  /*53a0*/  SHF.R.U64 R12, R2, UR4, R3 ;  /* 0x00000004020c7c19 */ /* 0x000fc40008001203 */
[----:B------:R-:W-:Y:S01]  /*53b0*/  SHF.R.U32.HI R3, RZ, UR4, R3 ;  /* 0x00000004ff037c19 */ /* 0x000fe20008011603 */
[----:B------:R-:W-:Y:S01]  /*53c0*/  FMUL R4, R4, UR5 ;  /* 0x0000000504047c20 */ /* 0x000fe20008400000 */
[----:B------:R-:W-:Y:S02]  /*53d0*/  ULDC UR4, c[0x0][0x608] ;  /* 0x0001820000047ab9 */ /* 0x000fe40000000800 */
[--C-:B------:R-:W-:Y:S01]  /*53e0*/  SHF.R.U64 R15, R12, UR4, R3.reuse ;  /* 0x000000040c0f7c19 */ /* 0x100fe20008001203 */
[----:B------:R1:W2:Y:S01]  /*53f0*/  F2I.U32.TRUNC.NTZ R20, R4 ;  /* 0x0000000400147305 */ /* 0x0002a2000020f000 */
[----:B------:R-:W-:Y:S01]  /*5400*/  SHF.R.U32.HI R2, RZ, UR4, R3 ;  /* 0x00000004ff027c19 */ /* 0x000fe20008011603 */
[----:B------:R-:W-:-:S03]  /*5410*/  ULDC UR4, c[0x0][0x658] ;  /* 0x0001960000047ab9 */ /* 0x000fc60000000800 */
[--C-:B------:R-:W-:Y:S02]  /*5420*/  SHF.R.U64 R13, R15, UR4, R2.reuse ;  /* 0x000000040f0d7c19 */ /* 0x100fe40008001202 */
[----:B------:R-:W-:-:S03]  /*5430*/  SHF.R.U32.HI R19, RZ, UR4, R2 ;  /* 0x00000004ff137c19 */ /* 0x000fc60008011602 */
[----:B------:R-:W-:Y:S02]  /*5440*/  IMAD.MOV.U32 R2, RZ, RZ, R13 ;  /* 0x000000ffff027224 */ /* 0x000fe400078e000d */
[----:B------:R-:W-:Y:S01]  /*5450*/  IMAD.MOV.U32 R3, RZ, RZ, R19 ;  /* 0x000000ffff037224 */ /* 0x000fe200078e0013 */
[----:B-1----:R-:W-:Y:S06]  /*5460*/  @!P1 BRA `(.L_x_110) ;  /* 0x0000000000289947 */ /* 0x002fec0003800000 */
        /* <DEDUP_REMOVED lines=10> */
.L_x_110:
[----:B------:R-:W1:Y:S01]  /*5510*/  LDC R4, c[0x0][0x65c] ;  /* 0x00019700ff047b82 */ /* 0x000e620000000800 */
[----:B------:R-:W-:Y:S01]  /*5520*/  ULDC UR4, c[0x0][0x648] ;  /* 0x0001920000047ab9 */ /* 0x000fe20000000800 */
[----:B------:R-:W-:Y:S01]  /*5530*/  LOP3.LUT R15, R15, UR16, RZ, 0xc0, !PT ;  /* 0x000000100f0f7c12 */ /* 0x000fe2000f8ec0ff */
[----:B--2---:R-:W-:Y:S01]  /*5540*/  IMAD.MOV R20, RZ, RZ, -R20 ;  /* 0x000000ffff147224 */ /* 0x004fe200078e0a14 */
[----:B------:R-:W-:Y:S01]  /*5550*/  SHF.R.U64 R2, R2, UR4, R3 ;  /* 0x0000000402027c19 */ /* 0x000fe20008001203 */
[----:B------:R-:W-:Y:S01]  /*5560*/  ULDC UR4, c[0x0][0x638] ;  /* 0x00018e0000047ab9 */ /* 0x000fe20000000800 */
[----:B------:R-:W-:Y:S01]  /*5570*/  LOP3.LUT R12, R12, UR15, RZ, 0xc0, !PT ;  /* 0x0000000f0c0c7c12 */ /* 0x000fe2000f8ec0ff */
[----:B------:R-:W-:Y:S01]  /*5580*/  ULDC UR5, c[0x0][0x610] ;  /* 0x0001840000057ab9 */ /* 0x000fe20000000800 */
[----:B------:R-:W-:Y:S01]  /*5590*/  IMAD.MOV.U32 R3, RZ, RZ, 0x1 ;  /* 0x00000001ff037424 */ /* 0x000fe200078e00ff */
[----:B-1----:R-:W-:Y:S01]  /*55a0*/  ISETP.NE.AND P1, PT, R4, 0x1, PT ;  /* 0x000000010400780c */ /* 0x002fe20003f25270 */
[----:B------:R-:W-:-:S02]  /*55b0*/  IMAD.MOV R4, RZ, RZ, -R2 ;  /* 0x000000ffff047224 */ /* 0x000fc400078e0a02 */
[----:B------:R-:W-:Y:S02]  /*55c0*/  IMAD R2, R2, UR17, R15 ;  /* 0x0000001102027c24 */ /* 0x000fe4000f8e020f */
[----:B------:R-:W-:Y:S01]  /*55d0*/  IMAD R13, R4, UR4, R13 ;  /* 0x00000004040d7c24 */ /* 0x000fe2000f8e020d */
[----:B------:R-:W-:-:S07]  /*55e0*/  ULDC UR4, c[0x0][0x600] ;  /* 0x0001800000047ab9 */ /* 0x000fce0000000800 */
[----:B0-----:R-:W-:-:S04]  /*55f0*/  @P1 IMAD R11, R14, R20, R9 ;  /* 0x000000140e0b1224 */ /* 0x001fc800078e0209 */
[----:B------:R-:W-:Y:S02]  /*5600*/  IMAD R11, R2, UR5, R11 ;  /* 0x00000005020b7c24 */ /* 0x000fe4000f8e020b */
[----:B------:R-:W-:-:S05]  /*5610*/  IMAD R2, R13, UR4, R12 ;  /* 0x000000040d027c24 */ /* 0x000fca000f8e020c */
[----:B------:R-:W-:Y:S02]  /*5620*/  SEL R22, R2, R11, !P1 ;  /* 0x0000000b02167207 */ /* 0x000fe40004800000 */
[----:B------:R-:W-:Y:S01]  /*5630*/  SEL R19, R11, R2, !P1 ;  /* 0x000000020b137207 */ /* 0x000fe20004800000 */
[----:B------:R-:W-:-:S07]  /*5640*/  IMAD.MOV.U32 R2, RZ, RZ, R10 ;  /* 0x000000ffff027224 */ /* 0x000fce00078e000a */
.L_x_108:
[----:B------:R-:W-:Y:S05]  /*5650*/  BSYNC B1 ;  /* 0x0000000000017941 */ /* 0x000fea0003800000 */
.L_x_107:
[----:B------:R-:W-:-:S13]  /*5660*/  LOP3.LUT P1, RZ, R3, 0xff, RZ, 0xc0, !PT ;  /* 0x000000ff03ff7812 */ /* 0x000fda000782c0ff */
[----:B------:R-:W-:Y:S05]  /*5670*/  @P1 BRA `(.L_x_111) ;  /* 0xfffffff400381947 */ /* 0x000fea000383ffff */
[----:B------:R-:W-:Y:S05]  /*5680*/  BSYNC B0 ;  /* 0x0000000000007941 */ /* 0x000fea0003800000 */
.L_x_99:
[----:B------:R-:W-:-:S03]  /*5690*/  UMOV UR4, 0xffffffff ;  /* 0xffffffff00047882 */ /* 0x000fc60000000000 */
[----:B------:R-:W-:Y:S05]  /*56a0*/  BRA.DIV UR4, `(.L_x_112) ;  /* 0x0000000604647947 */ /* 0x000fea000b800000 */
[----:B------:R-:W-:-:S13]  /*56b0*/  ELECT P6, URZ, PT ;  /* 0x00000000003f782f */ /* 0x000fda00038c0000 */
.L_x_129:
[----:B------:R-:W-:Y:S04]  /*56c0*/  BSSY B0, `(.L_x_113) ;  /* 0x0000034000007945 */ /* 0x000fe80003800000 */
[----:B------:R-:W-:Y:S05]  /*56d0*/  @!P6 BRA `(.L_x_114) ;  /* 0x0000000000c8e947 */ /* 0x000fea0003800000 */
[----:B------:R-:W-:-:S04]  /*56e0*/  LOP3.LUT R16, R16, 0x2, RZ, 0xfc, !PT ;  /* 0x0000000210107812 */ /* 0x000fc800078efcff */
[----:B------:R-:W-:-:S13]  /*56f0*/  ISETP.NE.AND P0, PT, R16, 0x3, PT ;  /* 0x000000031000780c */ /* 0x000fda0003f05270 */
[----:B------:R-:W-:Y:S05]  /*5700*/  @!P0 BRA `(.L_x_115) ;  /* 0x0000000000048947 */ /* 0x000fea0003800000 */
[----:B------:R-:W-:Y:S01]  /*5710*/  BPT.TRAP 0x1 ;  /* 0x000000040000795c */ /* 0x000fe20000300000 */
.L_x_115:
[----:B------:R-:W0:Y:S01]  /*5720*/  S2R R3, SR_CgaCtaId ;  /* 0x0000000000037919 */ /* 0x000e220000008800 */
[----:B------:R-:W-:Y:S02]  /*5730*/  MOV R2, 0x400 ;  /* 0x0000040000027802 */ /* 0x000fe40000000f00 */
[----:B------:R-:W-:Y:S02]  /*5740*/  SHF.L.U32 R4, R0, 0x1f, RZ ;  /* 0x0000001f00047819 */ /* 0x000fe400000006ff */
[----:B0-----:R-:W-:-:S05]  /*5750*/  LEA R2, R3, R2, 0x18 ;  /* 0x0000000203027211 */ /* 0x001fca00078ec0ff */
[----:B------:R-:W-:-:S04]  /*5760*/  VIADD R2, R2, 0x28 ;  /* 0x0000002802027836 */ /* 0x000fc80000000000 */
[C---:B------:R-:W-:Y:S02]  /*5770*/  IMAD R9, R7.reuse, 0x8, R2 ;  /* 0x0000000807097824 */ /* 0x040fe400078e0202 */
[----:B------:R-:W-:Y:S02]  /*5780*/  VIADD R7, R7, 0x1 ;  /* 0x0000000107077836 */ /* 0x000fe40000000000 */
[----:B------:R-:W0:Y:S03]  /*5790*/  SYNCS.PHASECHK.TRANS64.TRYWAIT P0, [R9+URZ], R4 ;  /* 0x00000004090075a7 */ /* 0x000e26000800017f */
[----:B------:R-:W-:-:S04]  /*57a0*/  ISETP.NE.AND P1, PT, R7, 0x5, PT ;  /* 0x000000050700780c */ /* 0x000fc80003f25270 */
[----:B------:R-:W-:Y:S02]  /*57b0*/  SEL R3, RZ, 0x1, P1 ;  /* 0x00000001ff037807 */ /* 0x000fe40000800000 */
[----:B------:R-:W-:Y:S02]  /*57c0*/  SEL R7, R7, RZ, P1 ;  /* 0x000000ff07077207 */ /* 0x000fe40000800000 */
[----:B------:R-:W-:-:S03]  /*57d0*/  LOP3.LUT R6, R0, R3, RZ, 0x3c, !PT ;  /* 0x0000000300067212 */ /* 0x000fc600078e3cff */
[----:B------:R-:W-:Y:S01]  /*57e0*/  IMAD R8, R7, 0x8, R2 ;  /* 0x0000000807087824 */ /* 0x000fe200078e0202 */
[----:B------:R-:W-:Y:S01]  /*57f0*/  SHF.L.U32 R5, R6, 0x1f, RZ ;  /* 0x0000001f06057819 */ /* 0x000fe200000006ff */
[----:B0-----:R-:W-:Y:S06]  /*5800*/  @!P0 BRA `(.L_x_116) ;  /* 0x00000004002c8947 */ /* 0x001fec0003800000 */
.L_x_130:
[----:B------:R-:W1:Y:S01]  /*5810*/  SYNCS.PHASECHK.TRANS64.TRYWAIT P0, [R8+URZ], R5 ;  /* 0x00000005080075a7 */ /* 0x000e62000800017f */
[----:B------:R-:W-:-:S05]  /*5820*/  VIADD R0, R7, 0x1 ;  /* 0x0000000107007836 */ /* 0x000fca0000000000 */
[----:B------:R-:W-:-:S04]  /*5830*/  ISETP.NE.AND P1, PT, R0, 0x5, PT ;  /* 0x000000050000780c */ /* 0x000fc80003f25270 */
[----:B------:R-:W-:Y:S02]  /*5840*/  SEL R3, RZ, 0x1, P1 ;  /* 0x00000001ff037807 */ /* 0x000fe40000800000 */
[----:B------:R-:W-:Y:S02]  /*5850*/  SEL R7, R0, RZ, P1 ;  /* 0x000000ff00077207 */ /* 0x000fe40000800000 */
[----:B------:R-:W-:-:S03]  /*5860*/  LOP3.LUT R6, R6, R3, RZ, 0x3c, !PT ;  /* 0x0000000306067212 */ /* 0x000fc600078e3cff */
[----:B0-----:R-:W-:Y:S01]  /*5870*/  IMAD R9, R7, 0x8, R2 ;  /* 0x0000000807097824 */ /* 0x001fe200078e0202 */
[----:B------:R-:W-:Y:S01]  /*5880*/  SHF.L.U32 R4, R6, 0x1f, RZ ;  /* 0x0000001f06047819 */ /* 0x000fe200000006ff */
[----:B-1----:R-:W-:Y:S06]  /*5890*/  @!P0 BRA `(.L_x_117) ;  /* 0x00000004001c8947 */ /* 0x002fec0003800000 */
.L_x_131:
[----:B------:R-:W1:Y:S01]  /*58a0*/  SYNCS.PHASECHK.TRANS64.TRYWAIT P0, [R9+URZ], R4 ;  /* 0x00000004090075a7 */ /* 0x000e62000800017f */
[----:B------:R-:W-:-:S05]  /*58b0*/  VIADD R0, R7, 0x1 ;  /* 0x0000000107007836 */ /* 0x000fca0000000000 */
[----:B------:R-:W-:-:S04]  /*58c0*/  ISETP.NE.AND P1, PT, R0, 0x5, PT ;  /* 0x000000050000780c */ /* 0x000fc80003f25270 */
[----:B------:R-:W-:Y:S02]  /*58d0*/  SEL R3, RZ, 0x1, P1 ;  /* 0x00000001ff037807 */ /* 0x000fe40000800000 */
[----:B------:R-:W-:Y:S02]  /*58e0*/  SEL R7, R0, RZ, P1 ;  /* 0x000000ff00077207 */ /* 0x000fe40000800000 */
[----:B------:R-:W-:-:S03]  /*58f0*/  LOP3.LUT R11, R6, R3, RZ, 0x3c, !PT ;  /* 0x00000003060b7212 */ /* 0x000fc600078e3cff */
[----:B------:R-:W-:Y:S01]  /*5900*/  IMAD R6, R7, 0x8, R2 ;  /* 0x0000000807067824 */ /* 0x000fe200078e0202 */
[----:B0-----:R-:W-:Y:S01]  /*5910*/  SHF.L.U32 R5, R11, 0x1f, RZ ;  /* 0x0000001f0b057819 */ /* 0x001fe200000006ff */
[----:B-1----:R-:W-:Y:S06]  /*5920*/  @!P0 BRA `(.L_x_118) ;  /* 0x00000004000c8947 */ /* 0x002fec0003800000 */
.L_x_132:
[----:B------:R-:W1:Y:S01]  /*5930*/  SYNCS.PHASECHK.TRANS64.TRYWAIT P0, [R6+URZ], R5 ;  /* 0x00000005060075a7 */ /* 0x000e62000800017f */
[----:B------:R-:W-:-:S05]  /*5940*/  VIADD R0, R7, 0x1 ;  /* 0x0000000107007836 */ /* 0x000fca0000000000 */
[----:B------:R-:W-:-:S04]  /*5950*/  ISETP.NE.AND P1, PT, R0, 0x5, PT ;  /* 0x000000050000780c */ /* 0x000fc80003f25270 */
[----:B0-----:R-:W-:Y:S02]  /*5960*/  SEL R4, RZ, 0x1, P1 ;  /* 0x00000001ff047807 */ /* 0x001fe40000800000 */
[----:B------:R-:W-:Y:S02]  /*5970*/  SEL R3, R0, RZ, P1 ;  /* 0x000000ff00037207 */ /* 0x000fe40000800000 */
[----:B------:R-:W-:Y:S01]  /*5980*/  LOP3.LUT R0, R11, R4, RZ, 0x3c, !PT ;  /* 0x000000040b007212 */ /* 0x000fe200078e3cff */
[----:B-1----:R-:W-:Y:S06]  /*5990*/  @!P0 BRA `(.L_x_119) ;  /* 0x0000000400048947 */ /* 0x002fec0003800000 */
.L_x_133:
[----:B------:R-:W-:Y:S01]  /*59a0*/  IMAD R3, R3, 0x8, R2 ;  /* 0x0000000803037824 */ /* 0x000fe200078e0202 */
[----:B------:R-:W-:-:S07]  /*59b0*/  SHF.L.U32 R0, R0, 0x1f, RZ ;  /* 0x0000001f00007819 */ /* 0x000fce00000006ff */
.L_x_120:
[----:B-1----:R1:W2:Y:S02]  /*59c0*/  SYNCS.PHASECHK.TRANS64.TRYWAIT P0, [R3+URZ], R0 ;  /* 0x00000000030075a7 */ /* 0x0022a4000800017f */
[----:B--2---:R-:W-:Y:S05]  /*59d0*/  @!P0 NANOSLEEP.SYNCS 0x989680 ;  /* 0x009896800000895d */ /* 0x004fea0003900000 */
[----:B------:R-:W2:Y:S02]  /*59e0*/  @!P0 SYNCS.PHASECHK.TRANS64 P0, [R3+URZ], R0 ;  /* 0x00000000030085a7 */ /* 0x000ea4000800007f */
[----:B--2---:R-:W-:Y:S05]  /*59f0*/  @!P0 BRA `(.L_x_120) ;  /* 0xfffffffc00f08947 */ /* 0x004fea000383ffff */
.L_x_114:
[----:B------:R-:W-:Y:S05]  /*5a00*/  BSYNC B0 ;  /* 0x0000000000007941 */ /* 0x000fea0003800000 */
.L_x_113:
[----:B------:R-:W-:Y:S05]  /*5a10*/  EXIT ;  /* 0x000000000000794d */ /* 0x000fea0003800000 */
.L_x_15:
[----:B-1----:R1:W2:Y:S02]  /*5a20*/  SYNCS.PHASECHK.TRANS64.TRYWAIT P0, [R63+URZ], R0 ;  /* 0x000000003f0075a7 */ /* 0x0022a4000800017f */
[----:B--2---:R-:W-:Y:S05]  /*5a30*/  @!P0 NANOSLEEP.SYNCS 0x989680 ;  /* 0x009896800000895d */ /* 0x004fea0003900000 */
[----:B------:R-:W2:Y:S02]  /*5a40*/  @!P0 SYNCS.PHASECHK.TRANS64 P0, [R63+URZ], R0 ;  /* 0x000000003f0085a7 */ /* 0x000ea4000800007f */
[----:B--2---:R-:W-:Y:S05]  /*5a50*/  @!P0 BRA `(.L_x_15) ;  /* 0xfffffffc00f08947 */ /* 0x004fea000383ffff */
[----:B------:R-:W-:Y:S05]  /*5a60*/  BRA `(.L_x_121) ;  /* 0xffffffb800ac7947 */ /* 0x000fea000383ffff */
.L_x_20:
[----:B--2---:R2:W3:Y:S02]  /*5a70*/  SYNCS.PHASECHK.TRANS64.TRYWAIT P1, [R3+URZ], R0 ;  /* 0x00000000030075a7 */ /* 0x0044e4000802017f */
[----:B---3--:R-:W-:Y:S05]  /*5a80*/  @!P1 NANOSLEEP.SYNCS 0x989680 ;  /* 0x009896800000995d */ /* 0x008fea0003900000 */
[----:B------:R-:W3:Y:S02]  /*5a90*/  @!P1 SYNCS.PHASECHK.TRANS64 P1, [R3+URZ], R0 ;  /* 0x00000000030095a7 */ /* 0x000ee4000802007f */
[----:B---3--:R-:W-:Y:S05]  /*5aa0*/  @!P1 BRA `(.L_x_20) ;  /* 0xfffffffc00f09947 */ /* 0x008fea000383ffff */
[----:B------:R-:W-:Y:S05]  /*5ab0*/  BRA `(.L_x_19) ;  /* 0xffffffbc00107947 */ /* 0x000fea000383ffff */
.L_x_25:
[----:B--2---:R-:W-:-:S04]  /*5ac0*/  IMAD.U32 R4, RZ, RZ, UR4 ;  /* 0x00000004ff047e24 */ /* 0x004fc8000f8e00ff */
[----:B------:R2:W3:Y:S03]  /*5ad0*/  SYNCS.PHASECHK.TRANS64.TRYWAIT P1, [R4+URZ], R3 ;  /* 0x00000003040075a7 */ /* 0x0004e6000802017f */
[----:B---3--:R-:W-:Y:S05]  /*5ae0*/  @!P1 NANOSLEEP.SYNCS 0x989680 ;  /* 0x009896800000995d */ /* 0x008fea0003900000 */
[----:B------:R-:W3:Y:S02]  /*5af0*/  @!P1 SYNCS.PHASECHK.TRANS64 P1, [R4+URZ], R3 ;  /* 0x00000003040095a7 */ /* 0x000ee4000802007f */
[----:B---3--:R-:W-:Y:S05]  /*5b00*/  @!P1 BRA `(.L_x_25) ;  /* 0xfffffffc00ec9947 */ /* 0x008fea000383ffff */
[----:B------:R-:W-:Y:S05]  /*5b10*/  BRA `(.L_x_24) ;  /* 0xffffffbc00c87947 */ /* 0x000fea000383ffff */
.L_x_31:
[----:B---3--:R3:W4:Y:S02]  /*5b20*/  SYNCS.PHASECHK.TRANS64.TRYWAIT P0, [R63+URZ+0x10], R0 ;  /* 0x000010003f0075a7 */ /* 0x008724000800017f */
[----:B----4-:R-:W-:Y:S05]  /*5b30*/  @!P0 NANOSLEEP.SYNCS 0x989680 ;  /* 0x009896800000895d */ /* 0x010fea0003900000 */
[----:B------:R-:W4:Y:S02]  /*5b40*/  @!P0 SYNCS.PHASECHK.TRANS64 P0, [R63+URZ+0x10], R0 ;  /* 0x000010003f0085a7 */ /* 0x000f24000800007f */
[----:B----4-:R-:W-:Y:S05]  /*5b50*/  @!P0 BRA `(.L_x_31) ;  /* 0xfffffffc00f08947 */ /* 0x010fea000383ffff */
[----:B------:R-:W-:Y:S05]  /*5b60*/  BRA `(.L_x_122) ;  /* 0xffffffc400007947 */ /* 0x000fea000383ffff */
.L_x_100:
[----:B------:R-:W-:Y:S01]  /*5b70*/  BSSY B1, `(.L_x_123) ;  /* 0x0000006000017945 */ /* 0x000fe20003800000 */
[----:B------:R-:W-:-:S07]  /*5b80*/  IMAD.MOV.U32 R15, RZ, RZ, -0x1 ;  /* 0xffffffffff0f7424 */ /* 0x000fce00078e00ff */
[----:B-----5:R-:W-:Y:S05]  /*5b90*/  WARPSYNC.COLLECTIVE R15, `(.L_x_124) ;  /* 0x000000000f0c7348 */ /* 0x020fea0003c00000 */
[----:B------:R-:W-:Y:S02]  /*5ba0*/  ELECT P6, UR62, PT ;  /* 0x00000000003e782f */ /* 0x000fe400038c0000 */
[----:B------:R-:W-:Y:S01]  /*5bb0*/  MOV R14, UR62 ;  /* 0x0000003e000e7c02 */ /* 0x000fe20008000f00 */
[----:B-----5:R-:W-:Y:S10]  /*5bc0*/  ENDCOLLECTIVE ;  /* 0x000000000000791b */ /* 0x020ff40003800000 */
.L_x_124:
[----:B------:R-:W-:Y:S05]  /*5bd0*/  BSYNC B1 ;  /* 0x0000000000017941 */ /* 0x000fea0003800000 */
.L_x_123:
[----:B------:R-:W-:Y:S05]  /*5be0*/  BRA `(.L_x_125) ;  /* 0xffffffec00e87947 */ /* 0x000fea000383ffff */
.L_x_103:
[----:B0-----:R0:W1:Y:S02]  /*5bf0*/  SYNCS.PHASECHK.TRANS64.TRYWAIT P1, [R10+URZ+0x28], R5 ;  /* 0x000028050a0075a7 */ /* 0x001064000802017f */
[----:B-1----:R-:W-:Y:S05]  /*5c00*/  @!P1 NANOSLEEP.SYNCS 0x989680 ;  /* 0x009896800000995d */ /* 0x002fea0003900000 */
[----:B------:R-:W1:Y:S02]  /*5c10*/  @!P1 SYNCS.PHASECHK.TRANS64 P1, [R10+URZ+0x28], R5 ;  /* 0x000028050a0095a7 */ /* 0x000e64000802007f */
[----:B-1----:R-:W-:Y:S05]  /*5c20*/  @!P1 BRA `(.L_x_103) ;  /* 0xfffffffc00f09947 */ /* 0x002fea000383ffff */
[----:B------:R-:W-:Y:S05]  /*5c30*/  BRA `(.L_x_126) ;  /* 0xfffffff0001c7947 */ /* 0x000fea000383ffff */
.L_x_112:
[----:B------:R-:W-:Y:S01]  /*5c40*/  BSSY B0, `(.L_x_127) ;  /* 0x0000006000007945 */ /* 0x000fe20003800000 */
[----:B------:R-:W-:-:S07]  /*5c50*/  IMAD.MOV.U32 R15, RZ, RZ, -0x1 ;  /* 0xffffffffff0f7424 */ /* 0x000fce00078e00ff */
[----:B-----5:R-:W-:Y:S05]  /*5c60*/  WARPSYNC.COLLECTIVE R15, `(.L_x_128) ;  /* 0x000000000f0c7348 */ /* 0x020fea0003c00000 */
[----:B------:R-:W-:Y:S02]  /*5c70*/  ELECT P6, UR62, PT ;  /* 0x00000000003e782f */ /* 0x000fe400038c0000 */
[----:B------:R-:W-:Y:S01]  /*5c80*/  MOV R14, UR62 ;  /* 0x0000003e000e7c02 */ /* 0x000fe20008000f00 */
[----:B-----5:R-:W-:Y:S10]  /*5c90*/  ENDCOLLECTIVE ;  /* 0x000000000000791b */ /* 0x020ff40003800000 */
.L_x_128:
[----:B------:R-:W-:Y:S05]  /*5ca0*/  BSYNC B0 ;  /* 0x0000000000007941 */ /* 0x000fea0003800000 */
.L_x_127:
[----:B------:R-:W-:Y:S05]  /*5cb0*/  BRA `(.L_x_129) ;  /* 0xfffffff800807947 */ /* 0x000fea000383ffff */
.L_x_116:
[----:B0-----:R0:W1:Y:S02]  /*5cc0*/  SYNCS.PHASECHK.TRANS64.TRYWAIT P0, [R9+URZ], R4 ;  /* 0x00000004090075a7 */ /* 0x001064000800017f */
[----:B-1----:R-:W-:Y:S05]  /*5cd0*/  @!P0 NANOSLEEP.SYNCS 0x989680 ;  /* 0x009896800000895d */ /* 0x002fea0003900000 */
[----:B------:R-:W1:Y:S02]  /*5ce0*/  @!P0 SYNCS.PHASECHK.TRANS64 P0, [R9+URZ], R4 ;  /* 0x00000004090085a7 */ /* 0x000e64000800007f */
[----:B-1----:R-:W-:Y:S05]  /*5cf0*/  @!P0 BRA `(.L_x_116) ;  /* 0xfffffffc00f08947 */ /* 0x002fea000383ffff */
[----:B------:R-:W-:Y:S05]  /*5d00*/  BRA `(.L_x_130) ;  /* 0xfffffff800c07947 */ /* 0x000fea000383ffff */
.L_x_117:
[----:B0-----:R0:W1:Y:S02]  /*5d10*/  SYNCS.PHASECHK.TRANS64.TRYWAIT P0, [R8+URZ], R5 ;  /* 0x00000005080075a7 */ /* 0x001064000800017f */
[----:B-1----:R-:W-:Y:S05]  /*5d20*/  @!P0 NANOSLEEP.SYNCS 0x989680 ;  /* 0x009896800000895d */ /* 0x002fea0003900000 */
[----:B------:R-:W1:Y:S02]  /*5d30*/  @!P0 SYNCS.PHASECHK.TRANS64 P0, [R8+URZ], R5 ;  /* 0x00000005080085a7 */ /* 0x000e64000800007f */
[----:B-1----:R-:W-:Y:S05]  /*5d40*/  @!P0 BRA `(.L_x_117) ;  /* 0xfffffffc00f08947 */ /* 0x002fea000383ffff */
[----:B------:R-:W-:Y:S05]  /*5d50*/  BRA `(.L_x_131) ;  /* 0xfffffff800d07947 */ /* 0x000fea000383ffff */
.L_x_118:
[----:B0-----:R0:W1:Y:S02]  /*5d60*/  SYNCS.PHASECHK.TRANS64.TRYWAIT P0, [R9+URZ], R4 ;  /* 0x00000004090075a7 */ /* 0x001064000800017f */
[----:B-1----:R-:W-:Y:S05]  /*5d70*/  @!P0 NANOSLEEP.SYNCS 0x989680 ;  /* 0x009896800000895d */ /* 0x002fea0003900000 */
[----:B------:R-:W1:Y:S02]  /*5d80*/  @!P0 SYNCS.PHASECHK.TRANS64 P0, [R9+URZ], R4 ;  /* 0x00000004090085a7 */ /* 0x000e64000800007f */
[----:B-1----:R-:W-:Y:S05]  /*5d90*/  @!P0 BRA `(.L_x_118) ;  /* 0xfffffffc00f08947 */ /* 0x002fea000383ffff */
[----:B------:R-:W-:Y:S05]  /*5da0*/  BRA `(.L_x_132) ;  /* 0xfffffff800e07947 */ /* 0x000fea000383ffff */
.L_x_119:
[----:B0-----:R0:W1:Y:S02]  /*5db0*/  SYNCS.PHASECHK.TRANS64.TRYWAIT P0, [R6+URZ], R5 ;  /* 0x00000005060075a7 */ /* 0x001064000800017f */
[----:B-1----:R-:W-:Y:S05]  /*5dc0*/  @!P0 NANOSLEEP.SYNCS 0x989680 ;  /* 0x009896800000895d */ /* 0x002fea0003900000 */
[----:B------:R-:W1:Y:S02]  /*5dd0*/  @!P0 SYNCS.PHASECHK.TRANS64 P0, [R6+URZ], R5 ;  /* 0x00000005060085a7 */ /* 0x000e64000800007f */
[----:B-1----:R-:W-:Y:S05]  /*5de0*/  @!P0 BRA `(.L_x_119) ;  /* 0xfffffffc00f08947 */ /* 0x002fea000383ffff */
[----:B------:R-:W-:Y:S05]  /*5df0*/  BRA `(.L_x_133) ;  /* 0xfffffff800e87947 */ /* 0x000fea000383ffff */
.L_x_134:
[----:B------:R-:W-:-:S00]  /*5e00*/  BRA `(.L_x_134) ;  /* 0xfffffffc00fc7947 */ /* 0x000fc0000383ffff */
[----:B------:R-:W-:-:S00]  /*5e10*/  NOP ;  /* 0x0000000000007918 */ /* 0x000fc00000000000 */
        /* <DEDUP_REMOVED lines=14> */
.L_x_135:


//--------------------- .nv.global.init           --------------------------
	.section	.nv.global.init,"aw",@progbits
.nv.global.init:
	.type		$str$22,@object
	.size		$str$22,($str$23 - $str$22)
$str$22:
        /*0000*/ 	.byte	0x6b, 0x5f, 0x74, 0x69, 0x6c, 0x65, 0x5f, 0x63, 0x6f, 0x75, 0x6e, 0x74, 0x20, 0x3e, 0x3d, 0x20
        /*0010*/ 	.byte	0x31, 0x00
	.type		$str$23,@object
	.size		$str$23,(__unnamed_1 - $str$23)
$str$23:
        /*0012*/ 	.byte	0x2f, 0x74, 0x6d, 0x70, 0x2f, 0x63, 0x75, 0x74, 0x6c, 0x61, 0x73, 0x73, 0x5f, 0x73, 0x77, 0x65
        /*0022*/ 	.byte	0x65, 0x70, 0x5f, 0x73, 0x72, 0x63, 0x2f, 0x69, 0x6e, 0x63, 0x6c, 0x75, 0x64, 0x65, 0x2f, 0x63
        /*0032*/ 	.byte	0x75, 0x74, 0x6c, 0x61, 0x73, 0x73, 0x2f, 0x67, 0x65, 0x6d, 0x6d, 0x2f, 0x63, 0x6f, 0x6c, 0x6c
        /*0042*/ 	.byte	0x65, 0x63, 0x74, 0x69, 0x76, 0x65, 0x2f, 0x73, 0x6d, 0x39, 0x30, 0x5f, 0x6d, 0x6d, 0x61, 0x5f
        /*0052*/ 	.byte	0x74, 0x6d, 0x61, 0x5f, 0x67, 0x6d, 0x6d, 0x61, 0x5f, 0x73, 0x73, 0x5f, 0x77, 0x61, 0x72, 0x70
        /*0062*/ 	.byte	0x73, 0x70, 0x65, 0x63, 0x69, 0x61, 0x6c, 0x69, 0x7a, 0x65, 0x64, 0x2e, 0x68, 0x70, 0x70, 0x00
	.type		__unnamed_1,@object
	.size		__unnamed_1,(.L_0 - __unnamed_1)
__unnamed_1:
        /*0072*/ 	.byte	0x76, 0x6f, 0x69, 0x64, 0x20, 0x63, 0x75, 0x74, 0x6c, 0x61, 0x73, 0x73, 0x3a, 0x3a, 0x67, 0x65
        /* <DEDUP_REMOVED lines=179> */
        /*0bb2*/ 	.byte	0x74, 0x79, 0x5d, 0x00
.L_0:


//--------------------- .nv.shared._ZN7cutlass13device_kernelINS_4gemm6kernel13GemmUniversalIN4cute5tupleIJiiiiEEENS1_10collective13CollectiveMmaINS1_34MainloopSm90TmaGmmaWarpSpecializedILi5ENS5_IJNS4_1CILi1EEESB_SB_EEENS1_32KernelTmaWarpSpecializedPingpongEEENS5_IJNSA_ILi64EEESF_SF_EEENS_6half_tENS5_IJlSB_lEEESH_SI_NS4_8TiledMMAINS4_8MMA_AtomIJNS4_4SM904GMMA25MMA_64x64x16_F32F16F16_SSILNSM_5MajorE0ELSO_0ELNSM_7ScaleInE1ELSP_1EEEEEENS4_6LayoutISC_NS5_IJNSA_ILi0EEEST_ST_EEEEENS5_IJNS4_10UnderscoreESW_SW_EEEEENS4_13SM90_TMA_LOADENS4_14ComposedLayoutINS4_7SwizzleILi3ELi4ELi3EEENS4_18smem_ptr_flag_bitsILi16EEENSS_INS5_IJNSA_ILi8EEESF_EEENS5_IJSF_SB_EEEEEEEvNS4_8identityESZ_S19_vS1A_EENS_8epilogue10collective6detail29Sm90TmaWarpSpecializedAdapterINS1D_15DefaultEpilogueISH_SI_SI_NS1C_6thread17LinearCombinationISH_Li1EffLNS1H_9ScaleType4KindE0ELNS_15FloatRoundStyleE2ESH_EENS1_15EpilogueDefaultEEEEEvvEEEEvNT_6ParamsE --------------------------
	.section	.nv.shared._ZN7cutlass13device_kernelINS_4gemm6kernel13GemmUniversalIN4cute5tupleIJiiiiEEENS1_10collective13CollectiveMmaINS1_34MainloopSm90TmaGmmaWarpSpecializedILi5ENS5_IJNS4_1CILi1EEESB_SB_EEENS1_32KernelTmaWarpSpecializedPingpongEEENS5_IJNSA_ILi64EEESF_SF_EEENS_6half_tENS5_IJlSB_lEEESH_SI_NS4_8TiledMMAINS4_8MMA_AtomIJNS4_4SM904GMMA25MMA_64x64x16_F32F16F16_SSILNSM_5MajorE0ELSO_0ELNSM_7ScaleInE1ELSP_1EEEEEENS4_6LayoutISC_NS5_IJNSA_ILi0EEEST_ST_EEEEENS5_IJNS4_10UnderscoreESW_SW_EEEEENS4_13SM90_TMA_LOADENS4_14ComposedLayoutINS4_7SwizzleILi3ELi4ELi3EEENS4_18smem_ptr_flag_bitsILi16EEENSS_INS5_IJNSA_ILi8EEESF_EEENS5_IJSF_SB_EEEEEEEvNS4_8identityESZ_S19_vS1A_EENS_8epilogue10collective6detail29Sm90TmaWarpSpecializedAdapterINS1D_15DefaultEpilogueISH_SI_SI_NS1C_6thread17LinearCombinationISH_Li1EffLNS1H_9ScaleType4KindE0ELNS_15FloatRoundStyleE2ESH_EENS1_15EpilogueDefaultEEEEEvvEEEEvNT_6ParamsE,"aw",@nobits
	.sectionflags	@""
	.align	16
	.zero		1024


//--------------------- .nv.shared.reserved.0     --------------------------
	.section	.nv.shared.reserved.0,"aw",@nobits
	.weak		__nv_reservedSMEM_offset_0_alias
	.size		__nv_reservedSMEM_offset_0_alias, 0, 0
	.other		__nv_reservedSMEM_offset_0_alias,@"STO_CUDA_RESERVED_SHARED STV_DEFAULT"
__nv_reservedSMEM_offset_0_alias:
	.zero		0


//--------------------- .nv.global                --------------------------
	.section	.nv.global,"aw",@nobits
.nv.global:
	.type		_ZN39_INTERNAL_b49a9b50_4_k_cu_9b232686_31904cute1_E,@object
	.size		_ZN39_INTERNAL_b49a9b50_4_k_cu_9b232686_31904cute1_E,(_ZN39_INTERNAL_b49a9b50_4_k_cu_9b232686_31904cuda3std3__45__cpo6cbeginE - _ZN39_INTERNAL_b49a9b50_4_k_cu_9b232686_31904cute1_E)
_ZN39_INTERNAL_b49a9b50_4_k_cu_9b232686_31904cute1_E:
	.zero		1
	.type		_ZN39_INTERNAL_b49a9b50_4_k_cu_9b232686_31904cuda3std3__45__cpo6cbeginE,@object
	.size		_ZN39_INTERNAL_b49a9b50_4_k_cu_9b232686_31904cuda3std3__45__cpo6cbeginE,(_ZN39_INTERNAL_b49a9b50_4_k_cu_9b232686_31904cuda3std3__48in_placeE - _ZN39_INTERNAL_b49a9b50_4_k_cu_9b232686_31904cuda3std3__45__cpo6cbeginE)
_ZN39_INTERNAL_b49a9b50_4_k_cu_9b232686_31904cuda3std3__45__cpo6cbeginE:
	.zero		1
	.type		_ZN39_INTERNAL_b49a9b50_4_k_cu_9b232686_31904cuda3std3__48in_placeE,@object
	.size		_ZN39_INTERNAL_b49a9b50_4_k_cu_9b232686_31904cuda3std3__48in_placeE,(_ZN39_INTERNAL_b49a9b50_4_k_cu_9b232686_31904cuda3std6ranges3__45__cpo9iter_moveE - _ZN39_INTERNAL_b49a9b50_4_k_cu_9b232686_31904cuda3std3__48in_placeE)
_ZN39_INTERNAL_b49a9b50_4_k_cu_9b232686_31904cuda3std3__48in_placeE:
	.zero		1
	.type		_ZN39_INTERNAL_b49a9b50_4_k_cu_9b232686_31904cuda3std6ranges3__45__cpo9iter_moveE,@object
	.size		_ZN39_INTERNAL_b49a9b50_4_k_cu_9b232686_31904cuda3std6ranges3__45__cpo9iter_moveE,(_ZN39_INTERNAL_b49a9b50_4_k_cu_9b232686_31904cuda3std3__45__cpo5beginE - _ZN39_INTERNAL_b49a9b50_4_k_cu_9b232686_31904cuda3std6ranges3__45__cpo9iter_moveE)
_ZN39_INTERNAL_b49a9b50_4_k_cu_9b232686_31904cuda3std6ranges3__45__cpo9iter_moveE:
	.zero		1
	.type		_ZN39_INTERNAL_b49a9b50_4_k_cu_9b232686_31904cuda3std3__45__cpo5beginE,@object
	.size		_ZN39_INTERNAL_b49a9b50_4_k_cu_9b232686_31904cuda3std3__45__cpo5beginE,(_ZN39_INTERNAL_b49a9b50_4_k_cu_9b232686_31904cuda3std3__441_GLOBAL__N__b49a9b50_4_k_cu_9b232686_31906ignoreE - _ZN39_INTERNAL_b49a9b50_4_k_cu_9b232686_31904cuda3std3__45__cpo5beginE)
_ZN39_INTERNAL_b49a9b50_4_k_cu_9b232686_31904cuda3std3__45__cpo5beginE:
	.zero		1
	.type		_ZN39_INTERNAL_b49a9b50_4_k_cu_9b232686_31904cuda3std3__441_GLOBAL__N__b49a9b50_4_k_cu_9b232686_31906ignoreE,@object
	.size		_ZN39_INTERNAL_b49a9b50_4_k_cu_9b232686_31904cuda3std3__441_GLOBAL__N__b49a9b50_4_k_cu_9b232686_31906ignoreE,(_ZN39_INTERNAL_b49a9b50_4_k_cu_9b232686_31904cute7productE - _ZN39_INTERNAL_b49a9b50_4_k_cu_9b232686_31904cuda3std3__441_GLOBAL__N__b49a9b50_4_k_cu_9b232686_31906ignoreE)
_ZN39_INTERNAL_b49a9b50_4_k_cu_9b232686_31904cuda3std3__441_GLOBAL__N__b49a9b50_4_k_cu_9b232686_31906ignoreE:
	.zero		1
	.type		_ZN39_INTERNAL_b49a9b50_4_k_cu_9b232686_31904cute7productE,@object
	.size		_ZN39_INTERNAL_b49a9b50_4_k_cu_9b232686_31904cute7productE,(_ZN39_INTERNAL_b49a9b50_4_k_cu_9b232686_31904cuda3std3__45__cpo3endE - _ZN39_INTERNAL_b49a9b50_4_k_cu_9b232686_31904cute7productE)
_ZN39_INTERNAL_b49a9b50_4_k_cu_9b232686_31904cute7productE:
	.zero		1
	.type		_ZN39_INTERNAL_b49a9b50_4_k_cu_9b232686_31904cuda3std3__45__cpo3endE,@object
	.size		_ZN39_INTERNAL_b49a9b50_4_k_cu_9b232686_31904cuda3std3__45__cpo3endE,(_ZN39_INTERNAL_b49a9b50_4_k_cu_9b232686_31904cuda3std3__419piecewise_constructE - _ZN39_INTERNAL_b49a9b50_4_k_cu_9b232686_31904cuda3std3__45__cpo3endE)
_ZN39_INTERNAL_b49a9b50_4_k_cu_9b232686_31904cuda3std3__45__cpo3endE:
	.zero		1
	.type		_ZN39_INTERNAL_b49a9b50_4_k_cu_9b232686_31904cuda3std3__419piecewise_constructE,@object
	.size		_ZN39_INTERNAL_b49a9b50_4_k_cu_9b232686_31904cuda3std3__419piecewise_constructE,(_ZN39_INTERNAL_b49a9b50_4_k_cu_9b232686_31904cuda3std3__45__cpo4cendE - _ZN39_INTERNAL_b49a9b50_4_k_cu_9b232686_31904cuda3std3__419piecewise_constructE)
_ZN39_INTERNAL_b49a9b50_4_k_cu_9b232686_31904cuda3std3__419piecewise_constructE:
	.zero		1
	.type		_ZN39_INTERNAL_b49a9b50_4_k_cu_9b232686_31904cuda3std3__45__cpo4cendE,@object
	.size		_ZN39_INTERNAL_b49a9b50_4_k_cu_9b232686_31904cuda3std3__45__cpo4cendE,(_ZN39_INTERNAL_b49a9b50_4_k_cu_9b232686_31904cuda3std6ranges3__45__cpo4swapE - _ZN39_INTERNAL_b49a9b50_4_k_cu_9b232686_31904cuda3std3__45__cpo4cendE)
_ZN39_INTERNAL_b49a9b50_4_k_cu_9b232686_31904cuda3std3__45__cpo4cendE:
	.zero		1
	.type		_ZN39_INTERNAL_b49a9b50_4_k_cu_9b232686_31904cuda3std6ranges3__45__cpo4swapE,@object
	.size		_ZN39_INTERNAL_b49a9b50_4_k_cu_9b232686_31904cuda3std6ranges3__45__cpo4swapE,(.L_8 - _ZN39_INTERNAL_b49a9b50_4_k_cu_9b232686_31904cuda3std6ranges3__45__cpo4swapE)
_ZN39_INTERNAL_b49a9b50_4_k_cu_9b232686_31904cuda3std6ranges3__45__cpo4swapE:
	.zero		1
.L_8:


//--------------------- .nv.constant0._ZN7cutlass13device_kernelINS_4gemm6kernel13GemmUniversalIN4cute5tupleIJiiiiEEENS1_10collective13CollectiveMmaINS1_34MainloopSm90TmaGmmaWarpSpecializedILi5ENS5_IJNS4_1CILi1EEESB_SB_EEENS1_32KernelTmaWarpSpecializedPingpongEEENS5_IJNSA_ILi64EEESF_SF_EEENS_6half_tENS5_IJlSB_lEEESH_SI_NS4_8TiledMMAINS4_8MMA_AtomIJNS4_4SM904GMMA25MMA_64x64x16_F32F16F16_SSILNSM_5MajorE0ELSO_0ELNSM_7ScaleInE1ELSP_1EEEEEENS4_6LayoutISC_NS5_IJNSA_ILi0EEEST_ST_EEEEENS5_IJNS4_10UnderscoreESW_SW_EEEEENS4_13SM90_TMA_LOADENS4_14ComposedLayoutINS4_7SwizzleILi3ELi4ELi3EEENS4_18smem_ptr_flag_bitsILi16EEENSS_INS5_IJNSA_ILi8EEESF_EEENS5_IJSF_SB_EEEEEEEvNS4_8identityESZ_S19_vS1A_EENS_8epilogue10collective6detail29Sm90TmaWarpSpecializedAdapterINS1D_15DefaultEpilogueISH_SI_SI_NS1C_6thread17LinearCombinationISH_Li1EffLNS1H_9ScaleType4KindE0ELNS_15FloatRoundStyleE2ESH_EENS1_15EpilogueDefaultEEEEEvvEEEEvNT_6ParamsE --------------------------
	.section	.nv.constant0._ZN7cutlass13device_kernelINS_4gemm6kernel13GemmUniversalIN4cute5tupleIJiiiiEEENS1_10collective13CollectiveMmaINS1_34MainloopSm90TmaGmmaWarpSpecializedILi5ENS5_IJNS4_1CILi1EEESB_SB_EEENS1_32KernelTmaWarpSpecializedPingpongEEENS5_IJNSA_ILi64EEESF_SF_EEENS_6half_tENS5_IJlSB_lEEESH_SI_NS4_8TiledMMAINS4_8MMA_AtomIJNS4_4SM904GMMA25MMA_64x64x16_F32F16F16_SSILNSM_5MajorE0ELSO_0ELNSM_7ScaleInE1ELSP_1EEEEEENS4_6LayoutISC_NS5_IJNSA_ILi0EEEST_ST_EEEEENS5_IJNS4_10UnderscoreESW_SW_EEEEENS4_13SM90_TMA_LOADENS4_14ComposedLayoutINS4_7SwizzleILi3ELi4ELi3EEENS4_18smem_ptr_flag_bitsILi16EEENSS_INS5_IJNSA_ILi8EEESF_EEENS5_IJSF_SB_EEEEEEEvNS4_8identityESZ_S19_vS1A_EENS_8epilogue10collective6detail29Sm90TmaWarpSpecializedAdapterINS1D_15DefaultEpilogueISH_SI_SI_NS1C_6thread17LinearCombinationISH_Li1EffLNS1H_9ScaleType4KindE0ELNS_15FloatRoundStyleE2ESH_EENS1_15EpilogueDefaultEEEEEvvEEEEvNT_6ParamsE,"a",@progbits
	.sectionflags	@""
	.align	4
.nv.constant0._ZN7cutlass13device_kernelINS_4gemm6kernel13GemmUniversalIN4cute5tupleIJiiiiEEENS1_10collective13CollectiveMmaINS1_34MainloopSm90TmaGmmaWarpSpecializedILi5ENS5_IJNS4_1CILi1EEESB_SB_EEENS1_32KernelTmaWarpSpecializedPingpongEEENS5_IJNSA_ILi64EEESF_SF_EEENS_6half_tENS5_IJlSB_lEEESH_SI_NS4_8TiledMMAINS4_8MMA_AtomIJNS4_4SM904GMMA25MMA_64x64x16_F32F16F16_SSILNSM_5MajorE0ELSO_0ELNSM_7ScaleInE1ELSP_1EEEEEENS4_6LayoutISC_NS5_IJNSA_ILi0EEEST_ST_EEEEENS5_IJNS4_10UnderscoreESW_SW_EEEEENS4_13SM90_TMA_LOADENS4_14ComposedLayoutINS4_7SwizzleILi3ELi4ELi3EEENS4_18smem_ptr_flag_bitsILi16EEENSS_INS5_IJNSA_ILi8EEESF_EEENS5_IJSF_SB_EEEEEEEvNS4_8identityESZ_S19_vS1A_EENS_8epilogue10collective6detail29Sm90TmaWarpSpecializedAdapterINS1D_15DefaultEpilogueISH_SI_SI_NS1C_6thread17LinearCombinationISH_Li1EffLNS1H_9ScaleType4KindE0ELNS_15FloatRoundStyleE2ESH_EENS1_15EpilogueDefaultEEEEEvvEEEEvNT_6ParamsE:
	.zero		1664


//--------------------- SYMBOLS --------------------------

	.type		.nv.reservedSmem.offset0,@object
	.size		.nv.reservedSmem.offset0,0x4
	.type		__assertfail,@function
